	.headerflags	@"EF_CUDA_TEXMODE_UNIFIED EF_CUDA_64BIT_ADDRESS EF_CUDA_SM86 EF_CUDA_VIRTUAL_SM(EF_CUDA_SM86)"
	.elftype	@"ET_EXEC"


//--------------------- .nv.info                  --------------------------
	.section	.nv.info,"",@"SHT_CUDA_INFO"
	.align	4


	//----- nvinfo : EIATTR_REGCOUNT
	.align		4
        /*0000*/ 	.byte	0x04, 0x2f
        /*0002*/ 	.short	(.L_1 - .L_0)
	.align		4
.L_0:
        /*0004*/ 	.word	index@(triton_mm)
        /*0008*/ 	.word	0x000000a8


	//----- nvinfo : EIATTR_MAX_STACK_SIZE
	.align		4
.L_1:
        /*000c*/ 	.byte	0x04, 0x23
        /*000e*/ 	.short	(.L_3 - .L_2)
	.align		4
.L_2:
        /*0010*/ 	.word	index@(triton_mm)
        /*0014*/ 	.word	0x00000000


	//----- nvinfo : EIATTR_MIN_STACK_SIZE
	.align		4
.L_3:
        /*0018*/ 	.byte	0x04, 0x12
        /*001a*/ 	.short	(.L_5 - .L_4)
	.align		4
.L_4:
        /*001c*/ 	.word	index@(triton_mm)
        /*0020*/ 	.word	0x00000000


	//----- nvinfo : EIATTR_FRAME_SIZE
	.align		4
.L_5:
        /*0024*/ 	.byte	0x04, 0x11
        /*0026*/ 	.short	(.L_7 - .L_6)
	.align		4
.L_6:
        /*0028*/ 	.word	index@(triton_mm)
        /*002c*/ 	.word	0x00000000
.L_7:


//--------------------- .nv.info.triton_mm        --------------------------
	.section	.nv.info.triton_mm,"",@"SHT_CUDA_INFO"
	.align	4


	//----- nvinfo : EIATTR_CUDA_API_VERSION
	.align		4
        /*0000*/ 	.byte	0x04, 0x37
        /*0002*/ 	.short	(.L_9 - .L_8)
.L_8:
        /*0004*/ 	.word	0x0000007b


	//----- nvinfo : EIATTR_SW2861232_WAR
	.align		4
.L_9:
        /*0008*/ 	.byte	0x01, 0x35
	.zero		2


	//----- nvinfo : EIATTR_PARAM_CBANK
	.align		4
        /*000c*/ 	.byte	0x04, 0x0a
        /*000e*/ 	.short	(.L_11 - .L_10)
	.align		4
.L_10:
        /*0010*/ 	.word	index@(.nv.constant0.triton_mm)
        /*0014*/ 	.short	0x0160
        /*0016*/ 	.short	0x001c


	//----- nvinfo : EIATTR_CBANK_PARAM_SIZE
	.align		4
.L_11:
        /*0018*/ 	.byte	0x03, 0x19
        /*001a*/ 	.short	0x001c


	//----- nvinfo : EIATTR_KPARAM_INFO
	.align		4
        /*001c*/ 	.byte	0x04, 0x17
        /*001e*/ 	.short	(.L_13 - .L_12)
.L_12:
        /*0020*/ 	.word	0x00000000
        /*0024*/ 	.short	0x0003
        /*0026*/ 	.short	0x0018
        /*0028*/ 	.byte	0x00, 0xf0, 0x11, 0x00


	//----- nvinfo : EIATTR_KPARAM_INFO
	.align		4
.L_13:
        /*002c*/ 	.byte	0x04, 0x17
        /*002e*/ 	.short	(.L_15 - .L_14)
.L_14:
        /*0030*/ 	.word	0x00000000
        /*0034*/ 	.short	0x0002
        /*0036*/ 	.short	0x0010
        /*0038*/ 	.byte	0x00, 0xf0, 0x21, 0x00


	//----- nvinfo : EIATTR_KPARAM_INFO
	.align		4
.L_15:
        /*003c*/ 	.byte	0x04, 0x17
        /*003e*/ 	.short	(.L_17 - .L_16)
.L_16:
        /*0040*/ 	.word	0x00000000
        /*0044*/ 	.short	0x0001
        /*0046*/ 	.short	0x0008
        /*0048*/ 	.byte	0x00, 0xf0, 0x21, 0x00


	//----- nvinfo : EIATTR_KPARAM_INFO
	.align		4
.L_17:
        /*004c*/ 	.byte	0x04, 0x17
        /*004e*/ 	.short	(.L_19 - .L_18)
.L_18:
        /*0050*/ 	.word	0x00000000
        /*0054*/ 	.short	0x0000
        /*0056*/ 	.short	0x0000
        /*0058*/ 	.byte	0x00, 0xf0, 0x21, 0x00


	//----- nvinfo : EIATTR_MAXREG_COUNT
	.align		4
.L_19:
        /*005c*/ 	.byte	0x03, 0x1b
        /*005e*/ 	.short	0x00ff


	//----- nvinfo : EIATTR_EXIT_INSTR_OFFSETS
	.align		4
        /*0060*/ 	.byte	0x04, 0x1c
        /*0062*/ 	.short	(.L_21 - .L_20)


	//   ....[0]....
.L_20:
        /*0064*/ 	.word	0x00000040


	//   ....[1]....
        /*0068*/ 	.word	0x0000aba0


	//   ....[2]....
        /*006c*/ 	.word	0x0000abf0


	//----- nvinfo : EIATTR_MAX_THREADS
	.align		4
.L_21:
        /*0070*/ 	.byte	0x04, 0x05
        /*0072*/ 	.short	(.L_23 - .L_22)
.L_22:
        /*0074*/ 	.word	0x00000080
        /*0078*/ 	.word	0x00000001
        /*007c*/ 	.word	0x00000001
.L_23:


//--------------------- .nv.rel.action            --------------------------
	.section	.nv.rel.action,"",@"SHT_CUDA_RELOCINFO"
	.align	8
	.sectionentsize	8
        /*0000*/ 	.byte	0x73, 0x00, 0x00, 0x00, 0x00, 0x00, 0x00, 0x00, 0x00, 0x00, 0x00, 0x11, 0x25, 0x00, 0x05, 0x36


//--------------------- .nv.constant0.triton_mm   --------------------------
	.section	.nv.constant0.triton_mm,"a",@progbits
	.align	4
.nv.constant0.triton_mm:
	.zero		380


//--------------------- .text.triton_mm           --------------------------
	.section	.text.triton_mm,"ax",@progbits
	.sectionflags	@"SHF_BARRIERS=1"
	.sectioninfo	@"SHI_REGISTERS=168"
	.align	128
        .global         triton_mm
        .type           triton_mm,@function
        .size           triton_mm,(.L_x_3 - triton_mm)
        .other          triton_mm,@"STO_CUDA_ENTRY STV_DEFAULT"
triton_mm:
.text.triton_mm:
[----:B------:R-:W-:-:S02]  /*0000*/  MOV R1, c[0x0][0x28] ;  /* 0x00000a0000017a02 */ /* 0x000fc40000000f00 */
[----:B------:R-:W-:-:S05]  /*0010*/  MOV R0, c[0x0][0x178] ;  /* 0x00005e0000007a02 */ /* 0x000fca0000000f00 */
[----:B------:R-:W-:-:S05]  /*0020*/  IMAD R2, R0, 0x2260, RZ ;  /* 0x0000226000027824 */ /* 0x000fca00078e02ff */
[----:B------:R-:W-:-:S13]  /*0030*/  ISETP.NE.AND P0, PT, R2, RZ, PT ;  /* 0x000000ff0200720c */ /* 0x000fda0003f05270 */
[----:B------:R-:W-:Y:S05]  /*0040*/  @!P0 EXIT ;  /* 0x000000000000894d */ /* 0x000fea0003800000 */
[----:B------:R-:W1:Y:S01]  /*0050*/  S2R R12, SR_CTAID.X ;  /* 0x00000000000c7919 */ /* 0x000e620000002500 */
[----:B------:R-:W-:Y:S01]  /*0060*/  IMAD R0, R0, 0x32, RZ ;  /* 0x0000003200007824 */ /* 0x000fe200078e02ff */
[----:B------:R-:W-:Y:S01]  /*0070*/  MOV R29, 0x4 ;  /* 0x00000004001d7802 */ /* 0x000fe20000000f00 */
[----:B------:R-:W-:Y:S01]  /*0080*/  ULDC.64 UR8, c[0x0][0x118] ;  /* 0x0000460000087ab9 */ /* 0x000fe20000000a00 */
[----:B------:R-:W2:Y:S01]  /*0090*/  S2R R20, SR_TID.X ;  /* 0x0000000000147919 */ /* 0x000ea20000002100 */
[----:B------:R-:W-:Y:S01]  /*00a0*/  MOV R119, 0x1 ;  /* 0x0000000100777802 */ /* 0x000fe20000000f00 */
[----:B------:R-:W-:Y:S01]  /*00b0*/  CS2R R92, SRZ ;  /* 0x00000000005c7805 */ /* 0x000fe2000001ff00 */
[----:B------:R-:W-:Y:S01]  /*00c0*/  IADD3 R2, R0, 0x7f, RZ ;  /* 0x0000007f00027810 */ /* 0x000fe20007ffe0ff */
[----:B------:R-:W-:Y:S01]  /*00d0*/  CS2R R94, SRZ ;  /* 0x00000000005e7805 */ /* 0x000fe2000001ff00 */
[----:B------:R-:W-:Y:S01]  /*00e0*/  IABS R21, R0 ;  /* 0x0000000000157213 */ /* 0x000fe20000000000 */
[----:B------:R-:W-:Y:S01]  /*00f0*/  CS2R R96, SRZ ;  /* 0x0000000000607805 */ /* 0x000fe2000001ff00 */
[----:B------:R-:W-:Y:S01]  /*0100*/  SHF.R.S32.HI R3, RZ, 0x1f, R2 ;  /* 0x0000001fff037819 */ /* 0x000fe20000011402 */
[----:B------:R-:W-:Y:S01]  /*0110*/  CS2R R98, SRZ ;  /* 0x0000000000627805 */ /* 0x000fe2000001ff00 */
[----:B------:R-:W-:Y:S01]  /*0120*/  MOV R123, 0xffffffe0 ;  /* 0xffffffe0007b7802 */ /* 0x000fe20000000f00 */
[----:B------:R-:W-:Y:S01]  /*0130*/  CS2R R56, SRZ ;  /* 0x0000000000387805 */ /* 0x000fe2000001ff00 */
[----:B------:R-:W-:Y:S01]  /*0140*/  LEA.HI R3, R3, R2, RZ, 0x7 ;  /* 0x0000000203037211 */ /* 0x000fe200078f38ff */
[----:B------:R-:W-:Y:S01]  /*0150*/  CS2R R58, SRZ ;  /* 0x00000000003a7805 */ /* 0x000fe2000001ff00 */
[----:B------:R-:W-:Y:S01]  /*0160*/  CS2R R60, SRZ ;  /* 0x00000000003c7805 */ /* 0x000fe2000001ff00 */
[----:B------:R-:W-:Y:S01]  /*0170*/  CS2R R62, SRZ ;  /* 0x00000000003e7805 */ /* 0x000fe2000001ff00 */
[----:B------:R-:W-:Y:S01]  /*0180*/  CS2R R84, SRZ ;  /* 0x0000000000547805 */ /* 0x000fe2000001ff00 */
[----:B------:R-:W-:Y:S01]  /*0190*/  CS2R R86, SRZ ;  /* 0x0000000000567805 */ /* 0x000fe2000001ff00 */
[----:B------:R-:W-:Y:S01]  /*01a0*/  CS2R R48, SRZ ;  /* 0x0000000000307805 */ /* 0x000fe2000001ff00 */
[----:B------:R-:W-:Y:S01]  /*01b0*/  CS2R R50, SRZ ;  /* 0x0000000000327805 */ /* 0x000fe2000001ff00 */
[----:B------:R-:W-:Y:S01]  /*01c0*/  CS2R R80, SRZ ;  /* 0x0000000000507805 */ /* 0x000fe2000001ff00 */
[C---:B-1----:R-:W-:Y:S01]  /*01d0*/  IMAD.HI R4, R12.reuse, 0x2aaaaaab, RZ ;  /* 0x2aaaaaab0c047827 */ /* 0x042fe200078e02ff */
[----:B------:R-:W-:Y:S01]  /*01e0*/  ISETP.GE.AND P1, PT, R12, RZ, PT ;  /* 0x000000ff0c00720c */ /* 0x000fe20003f26270 */
[----:B------:R-:W-:Y:S01]  /*01f0*/  CS2R R82, SRZ ;  /* 0x0000000000527805 */ /* 0x000fe2000001ff00 */
[----:B------:R-:W-:Y:S01]  /*0200*/  CS2R R68, SRZ ;  /* 0x0000000000447805 */ /* 0x000fe2000001ff00 */
[C---:B--2---:R-:W-:Y:S01]  /*0210*/  SHF.L.U32 R122, R20.reuse, 0x2, RZ ;  /* 0x00000002147a7819 */ /* 0x044fe200000006ff */
[----:B------:R-:W-:Y:S01]  /*0220*/  CS2R R70, SRZ ;  /* 0x0000000000467805 */ /* 0x000fe2000001ff00 */
[----:B------:R-:W-:Y:S01]  /*0230*/  SHF.R.U32.HI R5, RZ, 0x1f, R4 ;  /* 0x0000001fff057819 */ /* 0x000fe20000011604 */
[----:B------:R-:W-:Y:S01]  /*0240*/  CS2R R72, SRZ ;  /* 0x0000000000487805 */ /* 0x000fe2000001ff00 */
[----:B------:R-:W-:Y:S01]  /*0250*/  SHF.L.U32 R120, R20, 0x3, RZ ;  /* 0x0000000314787819 */ /* 0x000fe200000006ff */
[----:B------:R-:W-:Y:S01]  /*0260*/  CS2R R74, SRZ ;  /* 0x00000000004a7805 */ /* 0x000fe2000001ff00 */
[----:B------:R-:W-:Y:S01]  /*0270*/  LEA.HI.SX32 R5, R4, R5, 0x1e ;  /* 0x0000000504057211 */ /* 0x000fe200078ff2ff */
[----:B------:R-:W-:Y:S01]  /*0280*/  CS2R R64, SRZ ;  /* 0x0000000000407805 */ /* 0x000fe2000001ff00 */
[----:B------:R-:W-:Y:S01]  /*0290*/  CS2R R66, SRZ ;  /* 0x0000000000427805 */ /* 0x000fe2000001ff00 */
[----:B------:R-:W-:Y:S01]  /*02a0*/  CS2R R108, SRZ ;  /* 0x00000000006c7805 */ /* 0x000fe2000001ff00 */
[----:B------:R-:W-:Y:S01]  /*02b0*/  SHF.L.U32 R4, R5, 0x3, RZ ;  /* 0x0000000305047819 */ /* 0x000fe200000006ff */
[----:B------:R-:W-:Y:S01]  /*02c0*/  CS2R R110, SRZ ;  /* 0x00000000006e7805 */ /* 0x000fe2000001ff00 */
[----:B------:R-:W-:Y:S01]  /*02d0*/  LOP3.LUT R120, R120, 0xf80, RZ, 0xc0, !PT ;  /* 0x00000f8078787812 */ /* 0x000fe200078ec0ff */
[----:B------:R-:W-:Y:S01]  /*02e0*/  UMOV UR4, URZ ;  /* 0x0000003f00047c82 */ /* 0x000fe20008000000 */
[----:B------:R-:W-:Y:S01]  /*02f0*/  LEA.HI.SX32 R3, R3, -R4, 0x19 ;  /* 0x8000000403037211 */ /* 0x000fe200078fcaff */
[----:B------:R-:W-:-:S02]  /*0300*/  UMOV UR6, URZ ;  /* 0x0000003f00067c82 */ /* 0x000fc40008000000 */
[----:B------:R-:W-:Y:S01]  /*0310*/  UMOV UR7, URZ ;  /* 0x0000003f00077c82 */ /* 0x000fe20008000000 */
[----:B------:R-:W-:Y:S01]  /*0320*/  IMNMX R6, R3, 0x8, PT ;  /* 0x0000000803067817 */ /* 0x000fe20003800200 */
[----:B------:R-:W-:-:S03]  /*0330*/  UMOV UR5, URZ ;  /* 0x0000003f00057c82 */ /* 0x000fc60008000000 */
[-C--:B------:R-:W-:Y:S02]  /*0340*/  IABS R11, R6.reuse ;  /* 0x00000006000b7213 */ /* 0x080fe40000000000 */
[----:B------:R-:W-:Y:S02]  /*0350*/  IABS R10, R6 ;  /* 0x00000006000a7213 */ /* 0x000fe40000000000 */
[----:B------:R-:W1:Y:S02]  /*0360*/  I2F.RP R7, R11 ;  /* 0x0000000b00077306 */ /* 0x000e640000209400 */
[----:B------:R-:W-:-:S06]  /*0370*/  IADD3 R13, RZ, -R10, RZ ;  /* 0x8000000aff0d7210 */ /* 0x000fcc0007ffe0ff */
[----:B-1----:R-:W1:Y:S02]  /*0380*/  MUFU.RCP R7, R7 ;  /* 0x0000000700077308 */ /* 0x002e640000001000 */
[----:B-1----:R-:W-:-:S06]  /*0390*/  IADD3 R2, R7, 0xffffffe, RZ ;  /* 0x0ffffffe07027810 */ /* 0x002fcc0007ffe0ff */
[----:B------:R-:W1:Y:S08]  /*03a0*/  I2F.RP R7, R21 ;  /* 0x0000001500077306 */ /* 0x000e700000209400 */
[----:B------:R2:W3:Y:S08]  /*03b0*/  F2I.FTZ.U32.TRUNC.NTZ R3, R2 ;  /* 0x0000000200037305 */ /* 0x0004f0000021f000 */
[----:B-1----:R-:W1:Y:S01]  /*03c0*/  MUFU.RCP R7, R7 ;  /* 0x0000000700077308 */ /* 0x002e620000001000 */
[----:B--2---:R-:W-:-:S02]  /*03d0*/  MOV R2, RZ ;  /* 0x000000ff00027202 */ /* 0x004fc40000000f00 */
[----:B---3--:R-:W-:-:S05]  /*03e0*/  IADD3 R8, RZ, -R3, RZ ;  /* 0x80000003ff087210 */ /* 0x008fca0007ffe0ff */
[----:B------:R-:W-:Y:S01]  /*03f0*/  IMAD R9, R8, R11, RZ ;  /* 0x0000000b08097224 */ /* 0x000fe200078e02ff */
[----:B------:R-:W-:-:S03]  /*0400*/  IABS R8, R12 ;  /* 0x0000000c00087213 */ /* 0x000fc60000000000 */
[----:B------:R-:W-:-:S04]  /*0410*/  IMAD.HI.U32 R3, R3, R9, R2 ;  /* 0x0000000903037227 */ /* 0x000fc800078e0002 */
[----:B------:R-:W-:Y:S01]  /*0420*/  IMAD R9, R5, -0x18, R12 ;  /* 0xffffffe805097824 */ /* 0x000fe200078e020c */
[----:B------:R-:W-:Y:S01]  /*0430*/  LOP3.LUT R5, RZ, R6, RZ, 0x33, !PT ;  /* 0x00000006ff057212 */ /* 0x000fe200078e33ff */
[----:B------:R-:W-:-:S03]  /*0440*/  IMAD.HI.U32 R2, R3, R8, RZ ;  /* 0x0000000803027227 */ /* 0x000fc600078e00ff */
[----:B------:R-:W-:Y:S01]  /*0450*/  IABS R10, R9 ;  /* 0x00000009000a7213 */ /* 0x000fe20000000000 */
[----:B------:R-:W-:-:S04]  /*0460*/  IMAD R2, R2, R13, R8 ;  /* 0x0000000d02027224 */ /* 0x000fc800078e0208 */
[----:B------:R-:W-:Y:S01]  /*0470*/  IMAD.HI.U32 R8, R3, R10, RZ ;  /* 0x0000000a03087227 */ /* 0x000fe200078e00ff */
[----:B------:R-:W-:Y:S02]  /*0480*/  ISETP.GT.U32.AND P0, PT, R11, R2, PT ;  /* 0x000000020b00720c */ /* 0x000fe40003f04070 */
[----:B-1----:R-:W-:Y:S01]  /*0490*/  IADD3 R3, R7, 0xffffffe, RZ ;  /* 0x0ffffffe07037810 */ /* 0x002fe20007ffe0ff */
[----:B------:R-:W-:-:S05]  /*04a0*/  IMAD R10, R8, R13, R10 ;  /* 0x0000000d080a7224 */ /* 0x000fca00078e020a */
[----:B------:R-:W-:Y:S01]  /*04b0*/  ISETP.GT.U32.AND P2, PT, R11, R10, PT ;  /* 0x0000000a0b00720c */ /* 0x000fe20003f44070 */
[----:B------:R-:W1:Y:S04]  /*04c0*/  F2I.FTZ.U32.TRUNC.NTZ R3, R3 ;  /* 0x0000000300037305 */ /* 0x000e68000021f000 */
[----:B------:R-:W-:-:S04]  /*04d0*/  @!P0 IADD3 R2, R2, -R11, RZ ;  /* 0x8000000b02028210 */ /* 0x000fc80007ffe0ff */
[----:B------:R-:W-:-:S04]  /*04e0*/  ISETP.GT.U32.AND P0, PT, R11, R2, PT ;  /* 0x000000020b00720c */ /* 0x000fc80003f04070 */
[----:B------:R-:W-:Y:S02]  /*04f0*/  @!P2 IADD3 R10, R10, -R11, RZ ;  /* 0x8000000b0a0aa210 */ /* 0x000fe40007ffe0ff */
[----:B------:R-:W-:-:S07]  /*0500*/  @!P2 IADD3 R8, R8, 0x1, RZ ;  /* 0x000000010808a810 */ /* 0x000fce0007ffe0ff */
[-C--:B------:R-:W-:Y:S02]  /*0510*/  @!P0 IADD3 R2, R2, -R11.reuse, RZ ;  /* 0x8000000b02028210 */ /* 0x080fe40007ffe0ff */
[----:B------:R-:W-:Y:S02]  /*0520*/  ISETP.NE.AND P0, PT, R6, RZ, PT ;  /* 0x000000ff0600720c */ /* 0x000fe40003f05270 */
[----:B------:R-:W-:Y:S02]  /*0530*/  @!P1 IADD3 R2, -R2, RZ, RZ ;  /* 0x000000ff02029210 */ /* 0x000fe40007ffe1ff */
[----:B------:R-:W-:Y:S02]  /*0540*/  ISETP.GE.U32.AND P1, PT, R10, R11, PT ;  /* 0x0000000b0a00720c */ /* 0x000fe40003f26070 */
[----:B------:R-:W-:Y:S02]  /*0550*/  SEL R7, R5, R2, !P0 ;  /* 0x0000000205077207 */ /* 0x000fe40004000000 */
[----:B------:R-:W-:-:S02]  /*0560*/  SHF.R.U32.HI R2, RZ, 0x3, R20 ;  /* 0x00000003ff027819 */ /* 0x000fc40000011614 */
[----:B-1----:R-:W-:Y:S02]  /*0570*/  IADD3 R10, RZ, -R3, RZ ;  /* 0x80000003ff0a7210 */ /* 0x002fe40007ffe0ff */
[----:B------:R-:W-:Y:S02]  /*0580*/  IADD3 R4, R4, R7, RZ ;  /* 0x0000000704047210 */ /* 0x000fe40007ffe0ff */
[----:B------:R-:W-:Y:S02]  /*0590*/  LOP3.LUT R6, R9, R6, RZ, 0x3c, !PT ;  /* 0x0000000609067212 */ /* 0x000fe400078e3cff */
[----:B------:R-:W-:Y:S02]  /*05a0*/  SGXT.U32 R7, R2, 0x4 ;  /* 0x000000040207781a */ /* 0x000fe40000000000 */
[----:B------:R-:W-:Y:S02]  /*05b0*/  MOV R2, R10 ;  /* 0x0000000a00027202 */ /* 0x000fe40000000f00 */
[----:B------:R-:W-:-:S02]  /*05c0*/  ISETP.GE.AND P3, PT, R6, RZ, PT ;  /* 0x000000ff0600720c */ /* 0x000fc40003f66270 */
[----:B------:R-:W-:Y:S01]  /*05d0*/  SHF.L.U32 R4, R4, 0x7, RZ ;  /* 0x0000000704047819 */ /* 0x000fe200000006ff */
[----:B------:R-:W-:Y:S01]  /*05e0*/  IMAD R9, R2, R21, RZ ;  /* 0x0000001502097224 */ /* 0x000fe200078e02ff */
[----:B------:R-:W-:Y:S02]  /*05f0*/  MOV R2, RZ ;  /* 0x000000ff00027202 */ /* 0x000fe40000000f00 */
[----:B------:R-:W-:Y:S02]  /*0600*/  LOP3.LUT R14, R4, R7, RZ, 0xfc, !PT ;  /* 0x00000007040e7212 */ /* 0x000fe400078efcff */
[----:B------:R-:W-:Y:S01]  /*0610*/  IABS R10, R0 ;  /* 0x00000000000a7213 */ /* 0x000fe20000000000 */
[----:B------:R-:W-:Y:S01]  /*0620*/  IMAD.HI.U32 R2, R3, R9, R2 ;  /* 0x0000000903027227 */ /* 0x000fe200078e0002 */
[----:B------:R-:W-:Y:S02]  /*0630*/  @P1 IADD3 R8, R8, 0x1, RZ ;  /* 0x0000000108081810 */ /* 0x000fe40007ffe0ff */
[----:B------:R-:W-:-:S02]  /*0640*/  IABS R6, R14 ;  /* 0x0000000e00067213 */ /* 0x000fc40000000000 */
[--C-:B------:R-:W-:Y:S02]  /*0650*/  LOP3.LUT R16, R4, 0x10, R7.reuse, 0xfe, !PT ;  /* 0x0000001004107812 */ /* 0x100fe400078efe07 */
[----:B------:R-:W-:Y:S01]  /*0660*/  IADD3 R12, RZ, -R10, RZ ;  /* 0x8000000aff0c7210 */ /* 0x000fe20007ffe0ff */
[----:B------:R-:W-:Y:S01]  /*0670*/  IMAD.HI.U32 R3, R2, R6, RZ ;  /* 0x0000000602037227 */ /* 0x000fe200078e00ff */
[----:B------:R-:W-:Y:S02]  /*0680*/  @!P3 IADD3 R8, -R8, RZ, RZ ;  /* 0x000000ff0808b210 */ /* 0x000fe40007ffe1ff */
[----:B------:R-:W-:Y:S02]  /*0690*/  IABS R11, R16 ;  /* 0x00000010000b7213 */ /* 0x000fe40000000000 */
[----:B------:R-:W-:Y:S01]  /*06a0*/  SEL R117, R5, R8, !P0 ;  /* 0x0000000805757207 */ /* 0x000fe20004000000 */
[----:B------:R-:W-:Y:S01]  /*06b0*/  IMAD R5, R3, R12, R6 ;  /* 0x0000000c03057224 */ /* 0x000fe200078e0206 */
[--C-:B------:R-:W-:Y:S01]  /*06c0*/  LOP3.LUT R19, R4, 0x20, R7.reuse, 0xfe, !PT ;  /* 0x0000002004137812 */ /* 0x100fe200078efe07 */
[----:B------:R-:W-:Y:S01]  /*06d0*/  IMAD.HI.U32 R3, R2, R11, RZ ;  /* 0x0000000b02037227 */ /* 0x000fe200078e00ff */
[----:B------:R-:W-:-:S02]  /*06e0*/  LOP3.LUT R23, R4, 0x40, R7, 0xfe, !PT ;  /* 0x0000004004177812 */ /* 0x000fc400078efe07 */
[----:B------:R-:W-:Y:S01]  /*06f0*/  IABS R13, R19 ;  /* 0x00000013000d7213 */ /* 0x000fe20000000000 */
[----:B------:R-:W-:Y:S01]  /*0700*/  IMAD R6, R3, R12, R11 ;  /* 0x0000000c03067224 */ /* 0x000fe200078e020b */
[--C-:B------:R-:W-:Y:S02]  /*0710*/  LOP3.LUT R22, R4, 0x30, R7.reuse, 0xfe, !PT ;  /* 0x0000003004167812 */ /* 0x100fe400078efe07 */
[----:B------:R-:W-:Y:S01]  /*0720*/  IABS R17, R23 ;  /* 0x0000001700117213 */ /* 0x000fe20000000000 */
[----:B------:R-:W-:Y:S01]  /*0730*/  IMAD.HI.U32 R8, R2, R13, RZ ;  /* 0x0000000d02087227 */ /* 0x000fe200078e00ff */
[----:B------:R-:W-:Y:S02]  /*0740*/  LOP3.LUT R24, R4, 0x50, R7, 0xfe, !PT ;  /* 0x0000005004187812 */ /* 0x000fe400078efe07 */
[----:B------:R-:W-:Y:S01]  /*0750*/  IABS R15, R22 ;  /* 0x00000016000f7213 */ /* 0x000fe20000000000 */
[----:B------:R-:W-:Y:S01]  /*0760*/  IMAD R8, R8, R12, R13 ;  /* 0x0000000c08087224 */ /* 0x000fe200078e020d */
[----:B------:R-:W-:Y:S01]  /*0770*/  ISETP.GT.U32.AND P2, PT, R21, R6, PT ;  /* 0x000000061500720c */ /* 0x000fe20003f44070 */
[----:B------:R-:W-:Y:S01]  /*0780*/  IMAD.HI.U32 R3, R2, R17, RZ ;  /* 0x0000001102037227 */ /* 0x000fe200078e00ff */
[----:B------:R-:W-:-:S02]  /*0790*/  IABS R13, R24 ;  /* 0x00000018000d7213 */ /* 0x000fc40000000000 */
[----:B------:R-:W-:Y:S01]  /*07a0*/  SHF.R.U32.HI R11, RZ, 0x4, R20 ;  /* 0x00000004ff0b7819 */ /* 0x000fe20000011614 */
[C---:B------:R-:W-:Y:S01]  /*07b0*/  IMAD.HI.U32 R9, R2.reuse, R15, RZ ;  /* 0x0000000f02097227 */ /* 0x040fe200078e00ff */
[C---:B------:R-:W-:Y:S02]  /*07c0*/  ISETP.GT.U32.AND P1, PT, R21.reuse, R5, PT ;  /* 0x000000051500720c */ /* 0x040fe40003f24070 */
[----:B------:R-:W-:Y:S01]  /*07d0*/  ISETP.GT.U32.AND P5, PT, R21, R8, PT ;  /* 0x000000081500720c */ /* 0x000fe20003fa4070 */
[-C--:B------:R-:W-:Y:S01]  /*07e0*/  IMAD R10, R3, R12.reuse, R17 ;  /* 0x0000000c030a7224 */ /* 0x080fe200078e0211 */
[----:B------:R-:W-:Y:S01]  /*07f0*/  SGXT.U32 R3, R11, 0x3 ;  /* 0x000000030b03781a */ /* 0x000fe20000000000 */
[----:B------:R-:W-:Y:S01]  /*0800*/  IMAD.HI.U32 R11, R2, R13, RZ ;  /* 0x0000000d020b7227 */ /* 0x000fe200078e00ff */
[----:B------:R-:W-:Y:S02]  /*0810*/  LOP3.LUT R17, R4, 0x60, R7, 0xfe, !PT ;  /* 0x0000006004117812 */ /* 0x000fe400078efe07 */
[----:B------:R-:W-:Y:S01]  /*0820*/  @!P2 IADD3 R6, R6, -R21, RZ ;  /* 0x800000150606a210 */ /* 0x000fe20007ffe0ff */
[-C--:B------:R-:W-:Y:S01]  /*0830*/  IMAD R9, R9, R12.reuse, R15 ;  /* 0x0000000c09097224 */ /* 0x080fe200078e020f */
[----:B------:R-:W-:Y:S01]  /*0840*/  LOP3.LUT R118, R4, R3, RZ, 0xfc, !PT ;  /* 0x0000000304767212 */ /* 0x000fe200078efcff */
[----:B------:R-:W-:Y:S01]  /*0850*/  IMAD R11, R11, R12, R13 ;  /* 0x0000000c0b0b7224 */ /* 0x000fe200078e020d */
[----:B------:R-:W-:-:S02]  /*0860*/  ISETP.GT.U32.AND P2, PT, R21, R6, PT ;  /* 0x000000061500720c */ /* 0x000fc40003f44070 */
[----:B------:R-:W-:Y:S02]  /*0870*/  ISETP.GT.U32.AND P0, PT, R21, R9, PT ;  /* 0x000000091500720c */ /* 0x000fe40003f04070 */
[----:B------:R-:W-:Y:S02]  /*0880*/  @!P1 IADD3 R5, R5, -R21, RZ ;  /* 0x8000001505059210 */ /* 0x000fe40007ffe0ff */
[----:B------:R-:W-:Y:S02]  /*0890*/  ISETP.GT.U32.AND P1, PT, R21, R11, PT ;  /* 0x0000000b1500720c */ /* 0x000fe40003f24070 */
[----:B------:R-:W-:Y:S02]  /*08a0*/  @!P5 IADD3 R8, R8, -R21, RZ ;  /* 0x800000150808d210 */ /* 0x000fe40007ffe0ff */
[----:B------:R-:W-:Y:S02]  /*08b0*/  IABS R13, R17 ;  /* 0x00000011000d7213 */ /* 0x000fe40000000000 */
[----:B------:R-:W-:-:S02]  /*08c0*/  ISETP.GE.AND P5, PT, R16, RZ, PT ;  /* 0x000000ff1000720c */ /* 0x000fc40003fa6270 */
[----:B------:R-:W-:Y:S01]  /*08d0*/  LOP3.LUT R18, R4, 0x70, R7, 0xfe, !PT ;  /* 0x0000007004127812 */ /* 0x000fe200078efe07 */
[----:B------:R-:W-:Y:S01]  /*08e0*/  IMAD.HI.U32 R3, R2, R13, RZ ;  /* 0x0000000d02037227 */ /* 0x000fe200078e00ff */
[-C--:B------:R-:W-:Y:S02]  /*08f0*/  @!P0 IADD3 R9, R9, -R21.reuse, RZ ;  /* 0x8000001509098210 */ /* 0x080fe40007ffe0ff */
[----:B------:R-:W-:Y:S01]  /*0900*/  ISETP.GT.U32.AND P3, PT, R21, R10, PT ;  /* 0x0000000a1500720c */ /* 0x000fe20003f64070 */
[----:B------:R-:W-:Y:S01]  /*0910*/  IMAD R3, R3, R12, R13 ;  /* 0x0000000c03037224 */ /* 0x000fe200078e020d */
[-C--:B------:R-:W-:Y:S02]  /*0920*/  @!P1 IADD3 R11, R11, -R21.reuse, RZ ;  /* 0x800000150b0b9210 */ /* 0x080fe40007ffe0ff */
[----:B------:R-:W-:Y:S02]  /*0930*/  @!P2 IADD3 R6, R6, -R21, RZ ;  /* 0x800000150606a210 */ /* 0x000fe40007ffe0ff */
[----:B------:R-:W-:-:S02]  /*0940*/  IABS R15, R18 ;  /* 0x00000012000f7213 */ /* 0x000fc40000000000 */
[C---:B------:R-:W-:Y:S02]  /*0950*/  ISETP.GT.U32.AND P1, PT, R21.reuse, R9, PT ;  /* 0x000000091500720c */ /* 0x040fe40003f24070 */
[----:B------:R-:W-:Y:S01]  /*0960*/  @!P5 IADD3 R6, -R6, RZ, RZ ;  /* 0x000000ff0606d210 */ /* 0x000fe20007ffe1ff */
[----:B------:R-:W-:Y:S01]  /*0970*/  IMAD.HI.U32 R2, R2, R15, RZ ;  /* 0x0000000f02027227 */ /* 0x000fe200078e00ff */
[C---:B------:R-:W-:Y:S02]  /*0980*/  ISETP.GT.U32.AND P5, PT, R21.reuse, R3, PT ;  /* 0x000000031500720c */ /* 0x040fe40003fa4070 */
[----:B------:R-:W-:Y:S01]  /*0990*/  ISETP.GT.U32.AND P6, PT, R21, R5, PT ;  /* 0x000000051500720c */ /* 0x000fe20003fc4070 */
[----:B------:R-:W-:Y:S01]  /*09a0*/  IMAD R2, R2, R12, R15 ;  /* 0x0000000c02027224 */ /* 0x000fe200078e020f */
[----:B------:R-:W-:Y:S02]  /*09b0*/  @!P3 IADD3 R10, R10, -R21, RZ ;  /* 0x800000150a0ab210 */ /* 0x000fe40007ffe0ff */
[----:B------:R-:W-:-:S02]  /*09c0*/  ISETP.GE.AND P4, PT, R14, RZ, PT ;  /* 0x000000ff0e00720c */ /* 0x000fc40003f86270 */
[----:B------:R-:W-:Y:S02]  /*09d0*/  ISETP.GT.U32.AND P2, PT, R21, R10, PT ;  /* 0x0000000a1500720c */ /* 0x000fe40003f44070 */
[-C--:B------:R-:W-:Y:S02]  /*09e0*/  @!P1 IADD3 R9, R9, -R21.reuse, RZ ;  /* 0x8000001509099210 */ /* 0x080fe40007ffe0ff */
[----:B------:R-:W-:Y:S02]  /*09f0*/  ISETP.GT.U32.AND P1, PT, R21, R2, PT ;  /* 0x000000021500720c */ /* 0x000fe40003f24070 */
[-C--:B------:R-:W-:Y:S02]  /*0a00*/  @!P5 IADD3 R3, R3, -R21.reuse, RZ ;  /* 0x800000150303d210 */ /* 0x080fe40007ffe0ff */
[----:B------:R-:W-:Y:S02]  /*0a10*/  @!P6 IADD3 R5, R5, -R21, RZ ;  /* 0x800000150505e210 */ /* 0x000fe40007ffe0ff */
[----:B------:R-:W-:-:S02]  /*0a20*/  ISETP.GT.U32.AND P6, PT, R21, R8, PT ;  /* 0x000000081500720c */ /* 0x000fc40003fc4070 */
[C---:B------:R-:W-:Y:S02]  /*0a30*/  ISETP.GT.U32.AND P3, PT, R21.reuse, R11, PT ;  /* 0x0000000b1500720c */ /* 0x040fe40003f64070 */
[----:B------:R-:W-:Y:S02]  /*0a40*/  ISETP.GT.U32.AND P5, PT, R21, R3, PT ;  /* 0x000000031500720c */ /* 0x000fe40003fa4070 */
[----:B------:R-:W-:Y:S02]  /*0a50*/  SHF.L.U32 R117, R117, 0x6, RZ ;  /* 0x0000000675757819 */ /* 0x000fe400000006ff */
[----:B------:R-:W-:Y:S02]  /*0a60*/  @!P1 IADD3 R2, R2, -R21, RZ ;  /* 0x8000001502029210 */ /* 0x000fe40007ffe0ff */
[----:B------:R-:W-:Y:S02]  /*0a70*/  @!P4 IADD3 R5, -R5, RZ, RZ ;  /* 0x000000ff0505c210 */ /* 0x000fe40007ffe1ff */
[----:B------:R-:W-:-:S02]  /*0a80*/  ISETP.GE.AND P4, PT, R22, RZ, PT ;  /* 0x000000ff1600720c */ /* 0x000fc40003f86270 */
[----:B------:R-:W-:Y:S02]  /*0a90*/  @!P2 IADD3 R10, R10, -R21, RZ ;  /* 0x800000150a0aa210 */ /* 0x000fe40007ffe0ff */
[----:B------:R-:W-:Y:S02]  /*0aa0*/  ISETP.GE.AND P2, PT, R24, RZ, PT ;  /* 0x000000ff1800720c */ /* 0x000fe40003f46270 */
[C---:B------:R-:W-:Y:S02]  /*0ab0*/  LOP3.LUT R22, R117.reuse, R7, RZ, 0xfc, !PT ;  /* 0x0000000775167212 */ /* 0x040fe400078efcff */
[C-C-:B------:R-:W-:Y:S02]  /*0ac0*/  LOP3.LUT R24, R117.reuse, 0x10, R7.reuse, 0xfe, !PT ;  /* 0x0000001075187812 */ /* 0x140fe400078efe07 */
[----:B------:R-:W-:Y:S01]  /*0ad0*/  LOP3.LUT R26, R117, 0x20, R7, 0xfe, !PT ;  /* 0x00000020751a7812 */ /* 0x000fe200078efe07 */
[----:B------:R-:W-:Y:S01]  /*0ae0*/  IMAD.HI R4, R22, 0x2e8ba2e9, RZ ;  /* 0x2e8ba2e916047827 */ /* 0x000fe200078e02ff */
[----:B------:R-:W-:-:S02]  /*0af0*/  ISETP.GT.U32.AND P1, PT, R21, R2, PT ;  /* 0x000000021500720c */ /* 0x000fc40003f24070 */
[----:B------:R-:W-:Y:S01]  /*0b00*/  LOP3.LUT R28, R117, 0x30, R7, 0xfe, !PT ;  /* 0x00000030751c7812 */ /* 0x000fe200078efe07 */
[----:B------:R-:W-:Y:S01]  /*0b10*/  IMAD.HI R12, R24, 0x2e8ba2e9, RZ ;  /* 0x2e8ba2e9180c7827 */ /* 0x000fe200078e02ff */
[-C--:B------:R-:W-:Y:S02]  /*0b20*/  @!P6 IADD3 R8, R8, -R21.reuse, RZ ;  /* 0x800000150808e210 */ /* 0x080fe40007ffe0ff */
[-C--:B------:R-:W-:Y:S01]  /*0b30*/  @!P3 IADD3 R11, R11, -R21.reuse, RZ ;  /* 0x800000150b0bb210 */ /* 0x080fe20007ffe0ff */
[----:B------:R-:W-:Y:S01]  /*0b40*/  IMAD.HI R14, R26, 0x2e8ba2e9, RZ ;  /* 0x2e8ba2e91a0e7827 */ /* 0x000fe200078e02ff */
[----:B------:R-:W-:Y:S02]  /*0b50*/  @!P5 IADD3 R3, R3, -R21, RZ ;  /* 0x800000150303d210 */ /* 0x000fe40007ffe0ff */
[----:B------:R-:W-:Y:S01]  /*0b60*/  ISETP.GE.AND P0, PT, R19, RZ, PT ;  /* 0x000000ff1300720c */ /* 0x000fe20003f06270 */
[----:B------:R-:W-:Y:S01]  /*0b70*/  IMAD.HI R16, R28, 0x2e8ba2e9, RZ ;  /* 0x2e8ba2e91c107827 */ /* 0x000fe200078e02ff */
[----:B------:R-:W-:-:S02]  /*0b80*/  ISETP.GE.AND P6, PT, R23, RZ, PT ;  /* 0x000000ff1700720c */ /* 0x000fc40003fc6270 */
[----:B------:R-:W-:Y:S02]  /*0b90*/  ISETP.GE.AND P3, PT, R17, RZ, PT ;  /* 0x000000ff1100720c */ /* 0x000fe40003f66270 */
[----:B------:R-:W-:Y:S02]  /*0ba0*/  ISETP.GE.AND P5, PT, R18, RZ, PT ;  /* 0x000000ff1200720c */ /* 0x000fe40003fa6270 */
[----:B------:R-:W-:Y:S02]  /*0bb0*/  SHF.R.U32.HI R13, RZ, 0x1f, R4 ;  /* 0x0000001fff0d7819 */ /* 0x000fe40000011604 */
[----:B------:R-:W-:Y:S02]  /*0bc0*/  SHF.R.U32.HI R15, RZ, 0x1f, R12 ;  /* 0x0000001fff0f7819 */ /* 0x000fe4000001160c */
[----:B------:R-:W-:Y:S02]  /*0bd0*/  SHF.R.U32.HI R17, RZ, 0x1f, R14 ;  /* 0x0000001fff117819 */ /* 0x000fe4000001160e */
[----:B------:R-:W-:-:S02]  /*0be0*/  SHF.R.U32.HI R19, RZ, 0x1f, R16 ;  /* 0x0000001fff137819 */ /* 0x000fc40000011610 */
[----:B------:R-:W-:Y:S02]  /*0bf0*/  LEA.HI.SX32 R13, R4, R13, 0x1b ;  /* 0x0000000d040d7211 */ /* 0x000fe400078fdaff */
[----:B------:R-:W-:Y:S02]  /*0c00*/  @!P1 IADD3 R2, R2, -R21, RZ ;  /* 0x8000001502029210 */ /* 0x000fe40007ffe0ff */
[----:B------:R-:W-:Y:S02]  /*0c10*/  LEA.HI.SX32 R15, R12, R15, 0x1b ;  /* 0x0000000f0c0f7211 */ /* 0x000fe400078fdaff */
[----:B------:R-:W-:Y:S02]  /*0c20*/  LEA.HI.SX32 R17, R14, R17, 0x1b ;  /* 0x000000110e117211 */ /* 0x000fe400078fdaff */
[----:B------:R-:W-:Y:S01]  /*0c30*/  LEA.HI.SX32 R19, R16, R19, 0x1b ;  /* 0x0000001310137211 */ /* 0x000fe200078fdaff */
[----:B------:R-:W-:Y:S01]  /*0c40*/  IMAD R16, R13, -0xb0, R22 ;  /* 0xffffff500d107824 */ /* 0x000fe200078e0216 */
[----:B------:R-:W-:Y:S01]  /*0c50*/  ISETP.NE.AND P1, PT, R0, RZ, PT ;  /* 0x000000ff0000720c */ /* 0x000fe20003f25270 */
[----:B------:R-:W-:Y:S01]  /*0c60*/  IMAD R18, R15, -0xb0, R24 ;  /* 0xffffff500f127824 */ /* 0x000fe200078e0218 */
[----:B------:R-:W-:Y:S01]  /*0c70*/  LOP3.LUT R0, RZ, R0, RZ, 0x33, !PT ;  /* 0x00000000ff007212 */ /* 0x000fe200078e33ff */
[----:B------:R-:W-:Y:S01]  /*0c80*/  IMAD R22, R17, -0xb0, R26 ;  /* 0xffffff5011167824 */ /* 0x000fe200078e021a */
[----:B------:R-:W-:Y:S01]  /*0c90*/  LOP3.LUT R21, R122, 0x1c, RZ, 0xc0, !PT ;  /* 0x0000001c7a157812 */ /* 0x000fe200078ec0ff */
[----:B------:R-:W-:Y:S01]  /*0ca0*/  IMAD R24, R19, -0xb0, R28 ;  /* 0xffffff5013187824 */ /* 0x000fe200078e021c */
[----:B------:R-:W-:-:S02]  /*0cb0*/  LOP3.LUT R12, R7, 0x70, RZ, 0xfc, !PT ;  /* 0x00000070070c7812 */ /* 0x000fc400078efcff */
[----:B------:R-:W-:Y:S01]  /*0cc0*/  @!P0 IADD3 R8, -R8, RZ, RZ ;  /* 0x000000ff08088210 */ /* 0x000fe20007ffe1ff */
[--C-:B------:R-:W-:Y:S01]  /*0cd0*/  IMAD R16, R16, 0xb0, R21.reuse ;  /* 0x000000b010107824 */ /* 0x100fe200078e0215 */
[----:B------:R-:W-:Y:S01]  /*0ce0*/  @!P4 IADD3 R9, -R9, RZ, RZ ;  /* 0x000000ff0909c210 */ /* 0x000fe20007ffe1ff */
[--C-:B------:R-:W-:Y:S01]  /*0cf0*/  IMAD R18, R18, 0xb0, R21.reuse ;  /* 0x000000b012127824 */ /* 0x100fe200078e0215 */
[----:B------:R-:W-:Y:S01]  /*0d00*/  @!P6 IADD3 R10, -R10, RZ, RZ ;  /* 0x000000ff0a0ae210 */ /* 0x000fe20007ffe1ff */
[--C-:B------:R-:W-:Y:S01]  /*0d10*/  IMAD R22, R22, 0xb0, R21.reuse ;  /* 0x000000b016167824 */ /* 0x100fe200078e0215 */
[----:B------:R-:W-:Y:S01]  /*0d20*/  @!P2 IADD3 R11, -R11, RZ, RZ ;  /* 0x000000ff0b0ba210 */ /* 0x000fe20007ffe1ff */
[----:B------:R-:W-:Y:S01]  /*0d30*/  IMAD R24, R24, 0xb0, R21 ;  /* 0x000000b018187824 */ /* 0x000fe200078e0215 */
[----:B------:R-:W-:Y:S01]  /*0d40*/  @!P3 IADD3 R3, -R3, RZ, RZ ;  /* 0x000000ff0303b210 */ /* 0x000fe20007ffe1ff */
[----:B------:R-:W-:Y:S01]  /*0d50*/  IMAD.WIDE R30, R16, R29, c[0x0][0x168] ;  /* 0x00005a00101e7625 */ /* 0x000fe200078e021d */
[----:B------:R-:W-:-:S02]  /*0d60*/  @!P5 IADD3 R2, -R2, RZ, RZ ;  /* 0x000000ff0202d210 */ /* 0x000fc40007ffe1ff */
[----:B------:R-:W-:Y:S01]  /*0d70*/  SEL R26, R0, R5, !P1 ;  /* 0x00000005001a7207 */ /* 0x000fe20004800000 */
[----:B------:R-:W-:Y:S01]  /*0d80*/  IMAD.WIDE R32, R18, R29, c[0x0][0x168] ;  /* 0x00005a0012207625 */ /* 0x000fe200078e021d */
[----:B------:R-:W-:Y:S02]  /*0d90*/  LEA R12, R12, R21, 0x5 ;  /* 0x000000150c0c7211 */ /* 0x000fe400078e28ff */
[----:B------:R-:W-:Y:S01]  /*0da0*/  SEL R28, R0, R6, !P1 ;  /* 0x00000006001c7207 */ /* 0x000fe20004800000 */
[----:B------:R-:W-:Y:S01]  /*0db0*/  IMAD.WIDE R34, R22, R29, c[0x0][0x168] ;  /* 0x00005a0016227625 */ /* 0x000fe200078e021d */
[C---:B------:R-:W-:Y:S02]  /*0dc0*/  SEL R38, R0.reuse, R8, !P1 ;  /* 0x0000000800267207 */ /* 0x040fe40004800000 */
[----:B------:R-:W-:Y:S01]  /*0dd0*/  SEL R40, R0, R9, !P1 ;  /* 0x0000000900287207 */ /* 0x000fe20004800000 */
[--C-:B------:R-:W-:Y:S01]  /*0de0*/  IMAD R15, R28, 0xb0, R21.reuse ;  /* 0x000000b01c0f7824 */ /* 0x100fe200078e0215 */
[----:B------:R-:W-:Y:S01]  /*0df0*/  SEL R42, R0, R10, !P1 ;  /* 0x0000000a002a7207 */ /* 0x000fe20004800000 */
[--C-:B------:R-:W-:Y:S01]  /*0e00*/  IMAD R16, R38, 0xb0, R21.reuse ;  /* 0x000000b026107824 */ /* 0x100fe200078e0215 */
[----:B------:R-:W-:Y:S01]  /*0e10*/  SEL R44, R0, R11, !P1 ;  /* 0x0000000b002c7207 */ /* 0x000fe20004800000 */
[--C-:B------:R-:W-:Y:S01]  /*0e20*/  IMAD R18, R40, 0xb0, R21.reuse ;  /* 0x000000b028127824 */ /* 0x100fe200078e0215 */
[----:B------:R-:W-:Y:S01]  /*0e30*/  SEL R46, R0, R3, !P1 ;  /* 0x00000003002e7207 */ /* 0x000fe20004800000 */
[-C--:B------:R-:W-:Y:S01]  /*0e40*/  IMAD.WIDE R36, R24, R29.reuse, c[0x0][0x168] ;  /* 0x00005a0018247625 */ /* 0x080fe200078e021d */
[----:B------:R-:W-:Y:S01]  /*0e50*/  SEL R14, R0, R2, !P1 ;  /* 0x00000002000e7207 */ /* 0x000fe20004800000 */
[----:B------:R-:W-:Y:S01]  /*0e60*/  CS2R R40, SRZ ;  /* 0x0000000000287805 */ /* 0x000fe2000001ff00 */
[C---:B------:R-:W-:Y:S01]  /*0e70*/  LOP3.LUT R0, R7.reuse, 0x10, RZ, 0xfc, !PT ;  /* 0x0000001007007812 */ /* 0x040fe200078efcff */
[--C-:B------:R-:W-:Y:S01]  /*0e80*/  IMAD R22, R42, 0xb0, R21.reuse ;  /* 0x000000b02a167824 */ /* 0x100fe200078e0215 */
[C---:B------:R-:W-:Y:S01]  /*0e90*/  LOP3.LUT R2, R7.reuse, 0x20, RZ, 0xfc, !PT ;  /* 0x0000002007027812 */ /* 0x040fe200078efcff */
[--C-:B------:R-:W-:Y:S01]  /*0ea0*/  IMAD R28, R14, 0xb0, R21.reuse ;  /* 0x000000b00e1c7824 */ /* 0x100fe200078e0215 */
[C---:B------:R-:W-:Y:S01]  /*0eb0*/  LOP3.LUT R4, R7.reuse, 0x30, RZ, 0xfc, !PT ;  /* 0x0000003007047812 */ /* 0x040fe200078efcff */
[--C-:B------:R-:W-:Y:S01]  /*0ec0*/  IMAD R24, R44, 0xb0, R21.reuse ;  /* 0x000000b02c187824 */ /* 0x100fe200078e0215 */
[----:B------:R-:W-:Y:S01]  /*0ed0*/  SHF.L.U32 R124, R12, 0x2, RZ ;  /* 0x000000020c7c7819 */ /* 0x000fe200000006ff */
[--C-:B------:R-:W-:Y:S01]  /*0ee0*/  IMAD R12, R26, 0xb0, R21.reuse ;  /* 0x000000b01a0c7824 */ /* 0x100fe200078e0215 */
[----:B------:R-:W-:Y:S01]  /*0ef0*/  LOP3.LUT R6, R7, 0x40, RZ, 0xfc, !PT ;  /* 0x0000004007067812 */ /* 0x000fe200078efcff */
[----:B------:R-:W-:Y:S01]  /*0f00*/  IMAD.WIDE R14, R15, R29, c[0x0][0x160] ;  /* 0x000058000f0e7625 */ /* 0x000fe200078e021d */
[C---:B------:R-:W-:Y:S01]  /*0f10*/  LEA R138, R7.reuse, R21, 0x5 ;  /* 0x00000015078a7211 */ /* 0x040fe200078e28ff */
[----:B------:R-:W-:Y:S01]  /*0f20*/  CS2R R44, SRZ ;  /* 0x00000000002c7805 */ /* 0x000fe2000001ff00 */
[C---:B------:R-:W-:Y:S01]  /*0f30*/  LOP3.LUT R8, R7.reuse, 0x50, RZ, 0xfc, !PT ;  /* 0x0000005007087812 */ /* 0x040fe200078efcff */
[----:B------:R-:W-:Y:S01]  /*0f40*/  IMAD.WIDE R12, R12, R29, c[0x0][0x160] ;  /* 0x000058000c0c7625 */ /* 0x000fe200078e021d */
[-C--:B------:R-:W-:Y:S01]  /*0f50*/  LEA R0, R0, R21.reuse, 0x5 ;  /* 0x0000001500007211 */ /* 0x080fe200078e28ff */
[----:B------:R-:W-:Y:S01]  /*0f60*/  CS2R R42, SRZ ;  /* 0x00000000002a7805 */ /* 0x000fe2000001ff00 */
[----:B------:R-:W-:Y:S01]  /*0f70*/  LOP3.LUT R10, R7, 0x60, RZ, 0xfc, !PT ;  /* 0x00000060070a7812 */ /* 0x000fe200078efcff */
[----:B------:R-:W-:Y:S01]  /*0f80*/  IMAD R26, R46, 0xb0, R21 ;  /* 0x000000b02e1a7824 */ /* 0x000fe200078e0215 */
[----:B------:R-:W-:Y:S01]  /*0f90*/  LEA R2, R2, R21, 0x5 ;  /* 0x0000001502027211 */ /* 0x000fe200078e28ff */
[----:B------:R-:W-:Y:S01]  /*0fa0*/  IMAD.WIDE R16, R16, R29, c[0x0][0x160] ;  /* 0x0000580010107625 */ /* 0x000fe200078e021d */
[-C--:B------:R-:W-:Y:S01]  /*0fb0*/  LEA R4, R4, R21.reuse, 0x5 ;  /* 0x0000001504047211 */ /* 0x080fe200078e28ff */
[----:B------:R-:W-:Y:S01]  /*0fc0*/  CS2R R46, SRZ ;  /* 0x00000000002e7805 */ /* 0x000fe2000001ff00 */
[----:B------:R-:W-:Y:S01]  /*0fd0*/  LEA R6, R6, R21, 0x5 ;  /* 0x0000001506067211 */ /* 0x000fe200078e28ff */
[----:B------:R-:W-:Y:S01]  /*0fe0*/  IMAD.WIDE R18, R18, R29, c[0x0][0x160] ;  /* 0x0000580012127625 */ /* 0x000fe200078e021d */
[----:B------:R-:W-:Y:S01]  /*0ff0*/  SHF.L.U32 R138, R138, 0x2, RZ ;  /* 0x000000028a8a7819 */ /* 0x000fe200000006ff */
[----:B------:R-:W-:Y:S01]  /*1000*/  CS2R R38, SRZ ;  /* 0x0000000000267805 */ /* 0x000fe2000001ff00 */
[----:B------:R-:W-:Y:S01]  /*1010*/  LEA R8, R8, R21, 0x5 ;  /* 0x0000001508087211 */ /* 0x000fe200078e28ff */
[----:B------:R-:W-:Y:S01]  /*1020*/  IMAD.WIDE R22, R22, R29, c[0x0][0x160] ;  /* 0x0000580016167625 */ /* 0x000fe200078e021d */
[----:B------:R-:W-:Y:S01]  /*1030*/  SHF.L.U32 R136, R0, 0x2, RZ ;  /* 0x0000000200887819 */ /* 0x000fe200000006ff */
[----:B------:R1:W-:Y:S01]  /*1040*/  LDGSTS.E.BYPASS.128 [R138], [R12.64] ;  /* 0x000000000c8a7fae */ /* 0x0003e2000b901c48 */
[----:B------:R-:W-:Y:S01]  /*1050*/  LEA R10, R10, R21, 0x5 ;  /* 0x000000150a0a7211 */ /* 0x000fe200078e28ff */
[-C--:B------:R-:W-:Y:S01]  /*1060*/  IMAD.WIDE R24, R24, R29.reuse, c[0x0][0x160] ;  /* 0x0000580018187625 */ /* 0x080fe200078e021d */
[----:B------:R-:W-:Y:S01]  /*1070*/  SHF.L.U32 R134, R2, 0x2, RZ ;  /* 0x0000000202867819 */ /* 0x000fe200000006ff */
[----:B------:R2:W-:Y:S01]  /*1080*/  LDGSTS.E.BYPASS.128 [R136], [R14.64] ;  /* 0x000000000e887fae */ /* 0x0005e2000b901c48 */
[----:B------:R-:W-:Y:S01]  /*1090*/  SHF.L.U32 R132, R4, 0x2, RZ ;  /* 0x0000000204847819 */ /* 0x000fe200000006ff */
[-C--:B------:R-:W-:Y:S01]  /*10a0*/  IMAD.WIDE R26, R26, R29.reuse, c[0x0][0x160] ;  /* 0x000058001a1a7625 */ /* 0x080fe200078e021d */
[----:B------:R-:W-:Y:S01]  /*10b0*/  SHF.L.U32 R130, R6, 0x2, RZ ;  /* 0x0000000206827819 */ /* 0x000fe200000006ff */
[----:B------:R3:W-:Y:S01]  /*10c0*/  LDGSTS.E.BYPASS.128 [R134], [R16.64] ;  /* 0x0000000010867fae */ /* 0x0007e2000b901c48 */
[----:B------:R-:W-:Y:S01]  /*10d0*/  SHF.L.U32 R128, R8, 0x2, RZ ;  /* 0x0000000208807819 */ /* 0x000fe200000006ff */
[----:B------:R-:W-:Y:S01]  /*10e0*/  IMAD.WIDE R28, R28, R29, c[0x0][0x160] ;  /* 0x000058001c1c7625 */ /* 0x000fe200078e021d */
[----:B------:R-:W-:Y:S01]  /*10f0*/  SHF.L.U32 R126, R10, 0x2, RZ ;  /* 0x000000020a7e7819 */ /* 0x000fe200000006ff */
[----:B------:R4:W-:Y:S01]  /*1100*/  LDGSTS.E.BYPASS.128 [R132], [R18.64] ;  /* 0x0000000012847fae */ /* 0x0009e2000b901c48 */
[----:B------:R-:W-:-:S02]  /*1110*/  IADD3 R2, P0, R14, 0x100, RZ ;  /* 0x000001000e027810 */ /* 0x000fc40007f1e0ff */
[----:B------:R-:W-:Y:S01]  /*1120*/  IADD3 R0, P1, R12, 0x100, RZ ;  /* 0x000001000c007810 */ /* 0x000fe20007f3e0ff */
[----:B------:R1:W-:Y:S01]  /*1130*/  LDGSTS.E.BYPASS.128 [R130], [R22.64] ;  /* 0x0000000016827fae */ /* 0x0003e2000b901c48 */
[----:B------:R-:W-:Y:S02]  /*1140*/  IADD3.X R5, RZ, R15, RZ, P0, !PT ;  /* 0x0000000fff057210 */ /* 0x000fe400007fe4ff */
[----:B------:R-:W-:Y:S01]  /*1150*/  IADD3.X R3, RZ, R13, RZ, P1, !PT ;  /* 0x0000000dff037210 */ /* 0x000fe20000ffe4ff */
[----:B------:R1:W-:Y:S01]  /*1160*/  LDGSTS.E.BYPASS.128 [R128], [R24.64] ;  /* 0x0000000018807fae */ /* 0x0003e2000b901c48 */
[----:B------:R-:W-:Y:S02]  /*1170*/  IADD3 R6, P0, R18, 0x100, RZ ;  /* 0x0000010012067810 */ /* 0x000fe40007f1e0ff */
[----:B------:R-:W-:Y:S01]  /*1180*/  IADD3 R4, P1, R16, 0x100, RZ ;  /* 0x0000010010047810 */ /* 0x000fe20007f3e0ff */
[----:B------:R1:W-:Y:S01]  /*1190*/  LDGSTS.E.BYPASS.128 [R126], [R26.64] ;  /* 0x000000001a7e7fae */ /* 0x0003e2000b901c48 */
[----:B------:R-:W-:-:S02]  /*11a0*/  IADD3.X R9, RZ, R19, RZ, P0, !PT ;  /* 0x00000013ff097210 */ /* 0x000fc400007fe4ff */
[----:B------:R-:W-:Y:S01]  /*11b0*/  IADD3.X R7, RZ, R17, RZ, P1, !PT ;  /* 0x00000011ff077210 */ /* 0x000fe20000ffe4ff */
[----:B------:R1:W-:Y:S01]  /*11c0*/  LDGSTS.E.BYPASS.128 [R124], [R28.64] ;  /* 0x000000001c7c7fae */ /* 0x0003e2000b901c48 */
[----:B------:R-:W-:Y:S02]  /*11d0*/  IADD3 R10, P0, R24, 0x100, RZ ;  /* 0x00000100180a7810 */ /* 0x000fe40007f1e0ff */
[----:B------:R-:W-:Y:S01]  /*11e0*/  IADD3 R8, P1, R22, 0x100, RZ ;  /* 0x0000010016087810 */ /* 0x000fe20007f3e0ff */
[----:B------:R-:W0:Y:S01]  /*11f0*/  LDGDEPBAR ;  /* 0x00000000000079af */ /* 0x000e220000000000 */
[----:B------:R-:W-:Y:S02]  /*1200*/  IADD3 R121, -R21, 0x70, RZ ;  /* 0x0000007015797810 */ /* 0x000fe40007ffe1ff */
[----:B------:R-:W-:Y:S01]  /*1210*/  IADD3.X R11, RZ, R23, RZ, P1, !PT ;  /* 0x00000017ff0b7210 */ /* 0x000fe20000ffe4ff */
[----:B------:R1:W-:Y:S01]  /*1220*/  LDGSTS.E.BYPASS.128 [R138+0x8000], [R30.64] ;  /* 0x080000001e8a7fae */ /* 0x0003e2000b901c48 */
[----:B------:R-:W-:-:S02]  /*1230*/  LOP3.LUT R122, R122, 0x3c, RZ, 0xc0, !PT ;  /* 0x0000003c7a7a7812 */ /* 0x000fc400078ec0ff */
[----:B------:R-:W-:Y:S01]  /*1240*/  IMNMX.U32 R121, R121, 0x70, PT ;  /* 0x0000007079797817 */ /* 0x000fe20003800000 */
[----:B------:R1:W-:Y:S04]  /*1250*/  LDGSTS.E.BYPASS.128 [R136+0x8000], [R32.64] ;  /* 0x0800000020887fae */ /* 0x0003e8000b901c48 */
[----:B------:R1:W-:Y:S04]  /*1260*/  LDGSTS.E.BYPASS.128 [R134+0x8000], [R34.64] ;  /* 0x0800000022867fae */ /* 0x0003e8000b901c48 */
[----:B------:R1:W-:Y:S04]  /*1270*/  LDGSTS.E.BYPASS.128 [R132+0x8000], [R36.64] ;  /* 0x0800000024847fae */ /* 0x0003e8000b901c48 */
[----:B------:R-:W0:Y:S04]  /*1280*/  LDGDEPBAR ;  /* 0x00000000000079af */ /* 0x000e280000000000 */
[----:B------:R-:W-:Y:S06]  /*1290*/  BAR.SYNC 0x0 ;  /* 0x0000000000007b1d */ /* 0x000fec0000000000 */
[----:B------:R-:W-:Y:S01]  /*12a0*/  @!PT LDS RZ, [RZ] ;  /* 0x00000000fffff984 */ /* 0x000fe20000000800 */
[----:B------:R-:W-:Y:S01]  /*12b0*/  @!PT LDS RZ, [RZ] ;  /* 0x00000000fffff984 */ /* 0x000fe20000000800 */
[----:B------:R-:W-:Y:S01]  /*12c0*/  @!PT LDS RZ, [RZ] ;  /* 0x00000000fffff984 */ /* 0x000fe20000000800 */
[----:B------:R1:W-:Y:S04]  /*12d0*/  LDGSTS.E.BYPASS.128 [R138+0x4000], [R12.64+0x80] ;  /* 0x040000800c8a7fae */ /* 0x0003e8000b901c48 */
[----:B------:R2:W-:Y:S04]  /*12e0*/  LDGSTS.E.BYPASS.128 [R136+0x4000], [R14.64+0x80] ;  /* 0x040000800e887fae */ /* 0x0005e8000b901c48 */
[----:B------:R3:W-:Y:S04]  /*12f0*/  LDGSTS.E.BYPASS.128 [R134+0x4000], [R16.64+0x80] ;  /* 0x0400008010867fae */ /* 0x0007e8000b901c48 */
[----:B------:R4:W-:Y:S01]  /*1300*/  LDGSTS.E.BYPASS.128 [R132+0x4000], [R18.64+0x80] ;  /* 0x0400008012847fae */ /* 0x0009e2000b901c48 */
[----:B-1----:R-:W-:-:S02]  /*1310*/  IADD3.X R13, RZ, R25, RZ, P0, !PT ;  /* 0x00000019ff0d7210 */ /* 0x002fc400007fe4ff */
[----:B------:R-:W-:Y:S01]  /*1320*/  IADD3 R12, P1, R26, 0x100, RZ ;  /* 0x000001001a0c7810 */ /* 0x000fe20007f3e0ff */
[----:B------:R1:W-:Y:S01]  /*1330*/  LDGSTS.E.BYPASS.128 [R130+0x4000], [R22.64+0x80] ;  /* 0x0400008016827fae */ /* 0x0003e2000b901c48 */
[----:B--2---:R-:W-:Y:S02]  /*1340*/  IADD3 R14, P0, R28, 0x100, RZ ;  /* 0x000001001c0e7810 */ /* 0x004fe40007f1e0ff */
[----:B------:R-:W-:Y:S01]  /*1350*/  IADD3.X R15, RZ, R27, RZ, P1, !PT ;  /* 0x0000001bff0f7210 */ /* 0x000fe20000ffe4ff */
[----:B------:R2:W-:Y:S01]  /*1360*/  LDGSTS.E.BYPASS.128 [R128+0x4000], [R24.64+0x80] ;  /* 0x0400008018807fae */ /* 0x0005e2000b901c48 */
[----:B---3--:R-:W-:Y:S02]  /*1370*/  IADD3.X R17, RZ, R29, RZ, P0, !PT ;  /* 0x0000001dff117210 */ /* 0x008fe400007fe4ff */
[----:B------:R-:W-:Y:S01]  /*1380*/  IADD3 R16, P1, R30, 0x100, RZ ;  /* 0x000001001e107810 */ /* 0x000fe20007f3e0ff */
[----:B------:R3:W-:Y:S01]  /*1390*/  LDGSTS.E.BYPASS.128 [R126+0x4000], [R26.64+0x80] ;  /* 0x040000801a7e7fae */ /* 0x0007e2000b901c48 */
[----:B----4-:R-:W-:-:S02]  /*13a0*/  IADD3 R18, P0, R32, 0x100, RZ ;  /* 0x0000010020127810 */ /* 0x010fc40007f1e0ff */
[----:B------:R-:W-:Y:S01]  /*13b0*/  IADD3.X R19, RZ, R31, RZ, P1, !PT ;  /* 0x0000001fff137210 */ /* 0x000fe20000ffe4ff */
[----:B------:R4:W-:Y:S01]  /*13c0*/  LDGSTS.E.BYPASS.128 [R124+0x4000], [R28.64+0x80] ;  /* 0x040000801c7c7fae */ /* 0x0009e2000b901c48 */
[----:B------:R-:W-:Y:S02]  /*13d0*/  IADD3.X R112, RZ, R33, RZ, P0, !PT ;  /* 0x00000021ff707210 */ /* 0x000fe400007fe4ff */
[----:B------:R-:W-:Y:S01]  /*13e0*/  IADD3 R116, P0, R36, 0x100, RZ ;  /* 0x0000010024747810 */ /* 0x000fe20007f1e0ff */
[----:B------:R-:W0:Y:S01]  /*13f0*/  LDGDEPBAR ;  /* 0x00000000000079af */ /* 0x000e220000000000 */
[----:B------:R-:W-:Y:S01]  /*1400*/  IADD3 R114, P1, R34, 0x100, RZ ;  /* 0x0000010022727810 */ /* 0x000fe20007f3e0ff */
[----:B--2---:R-:W-:Y:S01]  /*1410*/  CS2R R24, SRZ ;  /* 0x0000000000187805 */ /* 0x004fe2000001ff00 */
[----:B------:R-:W-:Y:S01]  /*1420*/  IADD3.X R115, RZ, R37, RZ, P0, !PT ;  /* 0x00000025ff737210 */ /* 0x000fe200007fe4ff */
[----:B------:R2:W-:Y:S01]  /*1430*/  LDGSTS.E.BYPASS.128 [R138+0xa000], [R30.64+0x80] ;  /* 0x0a0000801e8a7fae */ /* 0x0005e2000b901c48 */
[----:B------:R-:W-:Y:S01]  /*1440*/  IADD3.X R113, RZ, R35, RZ, P1, !PT ;  /* 0x00000023ff717210 */ /* 0x000fe20000ffe4ff */
[----:B---3--:R-:W-:-:S02]  /*1450*/  CS2R R26, SRZ ;  /* 0x00000000001a7805 */ /* 0x008fc4000001ff00 */
[----:B------:R1:W-:Y:S01]  /*1460*/  LDGSTS.E.BYPASS.128 [R136+0xa000], [R32.64+0x80] ;  /* 0x0a00008020887fae */ /* 0x0003e2000b901c48 */
[----:B----4-:R-:W-:-:S03]  /*1470*/  CS2R R28, SRZ ;  /* 0x00000000001c7805 */ /* 0x010fc6000001ff00 */
[----:B------:R1:W-:Y:S04]  /*1480*/  LDGSTS.E.BYPASS.128 [R134+0xa000], [R34.64+0x80] ;  /* 0x0a00008022867fae */ /* 0x0003e8000b901c48 */
[----:B------:R3:W-:Y:S01]  /*1490*/  LDGSTS.E.BYPASS.128 [R132+0xa000], [R36.64+0x80] ;  /* 0x0a00008024847fae */ /* 0x0007e2000b901c48 */
[----:B--2---:R-:W-:Y:S01]  /*14a0*/  CS2R R30, SRZ ;  /* 0x00000000001e7805 */ /* 0x004fe2000001ff00 */
[----:B------:R-:W-:Y:S02]  /*14b0*/  UMOV UR8, 0x8000 ;  /* 0x0000800000087882 */ /* 0x000fe40000000000 */
[----:B------:R-:W0:Y:S01]  /*14c0*/  LDGDEPBAR ;  /* 0x00000000000079af */ /* 0x000e220000000000 */
[----:B---3--:R-:W-:Y:S01]  /*14d0*/  CS2R R36, SRZ ;  /* 0x0000000000247805 */ /* 0x008fe2000001ff00 */
[----:B------:R-:W-:-:S04]  /*14e0*/  DEPBAR.LE SB0, 0x2 ;  /* 0x000080800000791a */ /* 0x000fc80000000000 */
[----:B-1----:R-:W-:Y:S06]  /*14f0*/  BAR.SYNC 0x0 ;  /* 0x0000000000007b1d */ /* 0x002fec0000000000 */
.L_x_1:
[----:B------:R-:W-:Y:S01]  /*1500*/  LEA R125, R122, UR8, 0x7 ;  /* 0x000000087a7d7c11 */ /* 0x000fe2000f8e38ff */
[----:B------:R-:W-:Y:S01]  /*1510*/  LDS.128 R20, [R120.X4+UR5] ;  /* 0x0000000578147984 */ /* 0x000fe20008004c00 */
[----:B------:R-:W-:Y:S01]  /*1520*/  IADD3 R123, R123, 0x20, RZ ;  /* 0x000000207b7b7810 */ /* 0x000fe20007ffe0ff */
[----:B------:R-:W-:Y:S01]  /*1530*/  ULDC.64 UR10, c[0x0][0x118] ;  /* 0x00004600000a7ab9 */ /* 0x000fe20000000a00 */
[----:B------:R-:W-:Y:S01]  /*1540*/  IADD3 R119, R119, 0x1, RZ ;  /* 0x0000000177777810 */ /* 0x000fe20007ffe0ff */
[----:B------:R-:W1:Y:S01]  /*1550*/  LDS.128 R76, [R125+0x100] ;  /* 0x000100007d4c7984 */ /* 0x000e620000000c00 */
[----:B------:R-:W-:Y:S02]  /*1560*/  UIADD3 UR4, UR4, 0x1, URZ ;  /* 0x0000000104047890 */ /* 0x000fe4000fffe03f */
[----:B------:R-:W-:Y:S01]  /*1570*/  ISETP.GE.AND P1, PT, R119, 0x2, PT ;  /* 0x000000027700780c */ /* 0x000fe20003f26270 */
[----:B------:R-:W2:Y:S01]  /*1580*/  LDS.128 R52, [R125] ;  /* 0x000000007d347984 */ /* 0x000ea20000000c00 */
[----:B------:R-:W-:-:S02]  /*1590*/  UISETP.GE.AND UP0, UPT, UR4, 0x2, UPT ;  /* 0x000000020400788c */ /* 0x000fc4000bf06270 */
[----:B------:R-:W-:Y:S01]  /*15a0*/  SEL R119, R119, RZ, !P1 ;  /* 0x000000ff77777207 */ /* 0x000fe20004800000 */
[----:B------:R-:W3:Y:S01]  /*15b0*/  LDS.128 R32, [R125+0x80] ;  /* 0x000080007d207984 */ /* 0x000ee20000000c00 */
[----:B------:R-:W-:-:S03]  /*15c0*/  USEL UR4, UR4, URZ, !UP0 ;  /* 0x0000003f04047287 */ /* 0x000fc6000c000000 */
[----:B------:R-:W4:Y:S01]  /*15d0*/  LDS.128 R100, [R125+0x180] ;  /* 0x000180007d647984 */ /* 0x000f220000000c00 */
[----:B------:R-:W-:-:S03]  /*15e0*/  ULEA UR8, UR4, 0x8000, 0xd ;  /* 0x0000800004087891 */ /* 0x000fc6000f8e683f */
[----:B------:R-:W4:Y:S04]  /*15f0*/  LDS.128 R104, [R120.X4+UR5+0x80] ;  /* 0x0000800578687984 */ /* 0x000f280008004c00 */
[----:B------:R-:W4:Y:S01]  /*1600*/  LDS.128 R88, [R120.X4+UR5+0x100] ;  /* 0x0001000578587984 */ /* 0x000f220008004c00 */
[C---:B-1----:R-:W-:Y:S01]  /*1610*/  FFMA R110, R20.reuse, R76, R110 ;  /* 0x0000004c146e7223 */ /* 0x042fe2000000006e */
[----:B--2---:R-:W-:-:S03]  /*1620*/  FFMA R108, R20, R52, R108 ;  /* 0x00000034146c7223 */ /* 0x004fc6000000006c */
[C---:B------:R-:W-:Y:S01]  /*1630*/  FFMA R127, R21.reuse, R77, R110 ;  /* 0x0000004d157f7223 */ /* 0x040fe2000000006e */
[----:B---3--:R-:W-:Y:S01]  /*1640*/  FFMA R140, R20, R32, R109 ;  /* 0x00000020148c7223 */ /* 0x008fe2000000006d */
[C---:B------:R-:W-:Y:S02]  /*1650*/  FFMA R131, R21.reuse, R53, R108 ;  /* 0x0000003515837223 */ /* 0x040fe4000000006c */
[----:B------:R-:W-:Y:S01]  /*1660*/  FFMA R142, R22, R78, R127 ;  /* 0x0000004e168e7223 */ /* 0x000fe2000000007f */
[----:B----4-:R-:W-:Y:S01]  /*1670*/  FFMA R20, R20, R100, R111 ;  /* 0x0000006414147223 */ /* 0x010fe2000000006f */
[C---:B------:R-:W-:Y:S01]  /*1680*/  FFMA R129, R21.reuse, R33, R140 ;  /* 0x0000002115817223 */ /* 0x040fe2000000008c */
[----:B------:R-:W1:Y:S02]  /*1690*/  LDS.128 R108, [R120.X4+UR5+0x180] ;  /* 0x00018005786c7984 */ /* 0x000e640008004c00 */
[----:B------:R-:W-:Y:S01]  /*16a0*/  FFMA R21, R21, R101, R20 ;  /* 0x0000006515157223 */ /* 0x000fe20000000014 */
[C---:B------:R-:W-:Y:S01]  /*16b0*/  FFMA R140, R22.reuse, R34, R129 ;  /* 0x00000022168c7223 */ /* 0x040fe20000000081 */
[----:B------:R-:W-:Y:S01]  /*16c0*/  FFMA R20, R22, R54, R131 ;  /* 0x0000003616147223 */ /* 0x000fe20000000083 */
[----:B------:R-:W-:Y:S01]  /*16d0*/  FFMA R66, R104, R76, R66 ;  /* 0x0000004c68427223 */ /* 0x000fe20000000042 */
[----:B------:R-:W-:Y:S01]  /*16e0*/  FFMA R22, R22, R102, R21 ;  /* 0x0000006616167223 */ /* 0x000fe20000000015 */
[C---:B------:R-:W-:Y:S01]  /*16f0*/  FFMA R64, R104.reuse, R52, R64 ;  /* 0x0000003468407223 */ /* 0x040fe20000000040 */
[C---:B------:R-:W-:Y:S01]  /*1700*/  FFMA R127, R23.reuse, R55, R20 ;  /* 0x00000037177f7223 */ /* 0x040fe20000000014 */
[C---:B------:R-:W-:Y:S01]  /*1710*/  FFMA R20, R104.reuse, R32, R65 ;  /* 0x0000002068147223 */ /* 0x040fe20000000041 */
[C---:B------:R-:W-:Y:S01]  /*1720*/  FFMA R133, R23.reuse, R103, R22 ;  /* 0x0000006717857223 */ /* 0x040fe20000000016 */
[----:B------:R-:W-:Y:S01]  /*1730*/  FFMA R22, R104, R100, R67 ;  /* 0x0000006468167223 */ /* 0x000fe20000000043 */
[C---:B------:R-:W-:Y:S01]  /*1740*/  FFMA R129, R23.reuse, R35, R140 ;  /* 0x0000002317817223 */ /* 0x040fe2000000008c */
[----:B------:R-:W-:Y:S01]  /*1750*/  FFMA R131, R23, R79, R142 ;  /* 0x0000004f17837223 */ /* 0x000fe2000000008e */
[C---:B------:R-:W-:Y:S01]  /*1760*/  FFMA R135, R105.reuse, R33, R20 ;  /* 0x0000002169877223 */ /* 0x040fe20000000014 */
[C---:B------:R-:W-:Y:S01]  /*1770*/  FFMA R65, R105.reuse, R101, R22 ;  /* 0x0000006569417223 */ /* 0x040fe20000000016 */
[C---:B------:R-:W-:Y:S01]  /*1780*/  FFMA R67, R105.reuse, R77, R66 ;  /* 0x0000004d69437223 */ /* 0x040fe20000000042 */
[----:B------:R-:W2:Y:S01]  /*1790*/  LDS.128 R20, [R120.X4+UR5+0x1000] ;  /* 0x0010000578147984 */ /* 0x000ea20008004c00 */
[----:B------:R-:W-:Y:S01]  /*17a0*/  FFMA R105, R105, R53, R64 ;  /* 0x0000003569697223 */ /* 0x000fe20000000040 */
        /* <DEDUP_REMOVED lines=9> */
[----:B------:R-:W-:Y:S01]  /*1840*/  FFMA R36, R88, R52, R36 ;  /* 0x0000003458247223 */ /* 0x000fe20000000024 */
[C---:B------:R-:W-:Y:S01]  /*1850*/  FFMA R67, R89.reuse, R77, R64 ;  /* 0x0000004d59437223 */ /* 0x040fe20000000040 */
[C---:B------:R-:W-:Y:S01]  /*1860*/  FFMA R65, R89.reuse, R101, R66 ;  /* 0x0000006559417223 */ /* 0x040fe20000000042 */
[C---:B------:R-:W-:Y:S01]  /*1870*/  FFMA R139, R89.reuse, R33, R38 ;  /* 0x00000021598b7223 */ /* 0x040fe20000000026 */
[----:B------:R-:W-:Y:S01]  /*1880*/  FFMA R89, R89, R53, R36 ;  /* 0x0000003559597223 */ /* 0x000fe20000000024 */
[C---:B------:R-:W-:Y:S01]  /*1890*/  FFMA R66, R90.reuse, R78, R67 ;  /* 0x0000004e5a427223 */ /* 0x040fe20000000043 */
[----:B------:R-:W3:Y:S01]  /*18a0*/  LDS.128 R36, [R120.X4+UR5+0x1080] ;  /* 0x0010800578247984 */ /* 0x000ee20008004c00 */
[C---:B------:R-:W-:Y:S01]  /*18b0*/  FFMA R64, R90.reuse, R34, R139 ;  /* 0x000000225a407223 */ /* 0x040fe2000000008b */
[C---:B------:R-:W-:Y:S01]  /*18c0*/  FFMA R88, R90.reuse, R102, R65 ;  /* 0x000000665a587223 */ /* 0x040fe20000000041 */
[----:B------:R-:W-:Y:S01]  /*18d0*/  FFMA R90, R90, R54, R89 ;  /* 0x000000365a5a7223 */ /* 0x000fe20000000059 */
[C---:B------:R-:W-:Y:S01]  /*18e0*/  FFMA R139, R91.reuse, R79, R66 ;  /* 0x0000004f5b8b7223 */ /* 0x040fe20000000042 */
[----:B------:R-:W-:Y:S01]  /*18f0*/  FFMA R89, R91, R35, R64 ;  /* 0x000000235b597223 */ /* 0x000fe20000000040 */
[C---:B-1----:R-:W-:Y:S01]  /*1900*/  FFMA R64, R108.reuse, R76, R42 ;  /* 0x0000004c6c407223 */ /* 0x042fe2000000002a */
        /* <DEDUP_REMOVED lines=8> */
[----:B------:R-:W1:Y:S01]  /*1990*/  LDS.128 R40, [R120.X4+UR5+0x1100] ;  /* 0x0011000578287984 */ /* 0x000e620008004c00 */
[C---:B------:R-:W-:Y:S01]  /*19a0*/  FFMA R64, R110.reuse, R34, R143 ;  /* 0x000000226e407223 */ /* 0x040fe2000000008f */
[----:B------:R-:W-:Y:S01]  /*19b0*/  FFMA R141, R91, R103, R88 ;  /* 0x000000675b8d7223 */ /* 0x000fe20000000058 */
[C---:B------:R-:W-:Y:S01]  /*19c0*/  FFMA R88, R110.reuse, R102, R65 ;  /* 0x000000666e587223 */ /* 0x040fe20000000041 */
[----:B------:R-:W-:Y:S01]  /*19d0*/  FFMA R110, R110, R54, R109 ;  /* 0x000000366e6e7223 */ /* 0x000fe2000000006d */
[C---:B------:R-:W-:Y:S01]  /*19e0*/  FFMA R143, R111.reuse, R79, R66 ;  /* 0x0000004f6f8f7223 */ /* 0x040fe20000000042 */
[----:B------:R-:W-:Y:S01]  /*19f0*/  FFMA R109, R111, R35, R64 ;  /* 0x000000236f6d7223 */ /* 0x000fe20000000040 */
[----:B------:R-:W-:Y:S01]  /*1a00*/  FFMA R137, R107, R103, R104 ;  /* 0x000000676b897223 */ /* 0x000fe20000000068 */
[C---:B--2---:R-:W-:Y:S01]  /*1a10*/  FFMA R66, R20.reuse, R100, R75 ;  /* 0x0000006414427223 */ /* 0x044fe2000000004b */
[C---:B------:R-:W-:Y:S01]  /*1a20*/  FFMA R64, R20.reuse, R32, R73 ;  /* 0x0000002014407223 */ /* 0x040fe20000000049 */
[C---:B------:R-:W-:Y:S01]  /*1a30*/  FFMA R74, R20.reuse, R76, R74 ;  /* 0x0000004c144a7223 */ /* 0x040fe2000000004a */
[----:B------:R-:W-:Y:S01]  /*1a40*/  FFMA R20, R20, R52, R72 ;  /* 0x0000003414147223 */ /* 0x000fe20000000048 */
[C---:B------:R-:W-:Y:S01]  /*1a50*/  FFMA R73, R21.reuse, R101, R66 ;  /* 0x0000006515497223 */ /* 0x040fe20000000042 */
[C---:B------:R-:W-:Y:S01]  /*1a60*/  FFMA R147, R21.reuse, R33, R64 ;  /* 0x0000002115937223 */ /* 0x040fe20000000040 */
[C---:B------:R-:W-:Y:S01]  /*1a70*/  FFMA R75, R21.reuse, R77, R74 ;  /* 0x0000004d154b7223 */ /* 0x040fe2000000004a */
[----:B------:R-:W-:Y:S01]  /*1a80*/  FFMA R21, R21, R53, R20 ;  /* 0x0000003515157223 */ /* 0x000fe20000000014 */
[----:B------:R-:W2:Y:S01]  /*1a90*/  LDS.128 R64, [R120.X4+UR5+0x1180] ;  /* 0x0011800578407984 */ /* 0x000ea20008004c00 */
        /* <DEDUP_REMOVED lines=8> */
[C---:B---3--:R-:W-:Y:S01]  /*1b20*/  FFMA R22, R36.reuse, R100, R71 ;  /* 0x0000006424167223 */ /* 0x048fe20000000047 */
[C---:B------:R-:W-:Y:S01]  /*1b30*/  FFMA R20, R36.reuse, R32, R69 ;  /* 0x0000002024147223 */ /* 0x040fe20000000045 */
[C---:B------:R-:W-:Y:S01]  /*1b40*/  FFMA R70, R36.reuse, R76, R70 ;  /* 0x0000004c24467223 */ /* 0x040fe20000000046 */
[----:B------:R-:W-:Y:S01]  /*1b50*/  FFMA R36, R36, R52, R68 ;  /* 0x0000003424247223 */ /* 0x000fe20000000044 */
[C---:B------:R-:W-:Y:S01]  /*1b60*/  FFMA R69, R37.reuse, R101, R22 ;  /* 0x0000006525457223 */ /* 0x040fe20000000016 */
[C---:B------:R-:W-:Y:S01]  /*1b70*/  FFMA R151, R37.reuse, R33, R20 ;  /* 0x0000002125977223 */ /* 0x040fe20000000014 */
[C---:B------:R-:W-:Y:S01]  /*1b80*/  FFMA R71, R37.reuse, R77, R70 ;  /* 0x0000004d25477223 */ /* 0x040fe20000000046 */
[----:B------:R-:W3:Y:S01]  /*1b90*/  LDS.128 R20, [R120.X4+UR5+0x2000] ;  /* 0x0020000578147984 */ /* 0x000ee20008004c00 */
        /* <DEDUP_REMOVED lines=17> */
[----:B------:R-:W1:Y:S01]  /*1cb0*/  LDS.128 R36, [R120.X4+UR5+0x2080] ;  /* 0x0020800578247984 */ /* 0x000e620008004c00 */
[C---:B------:R-:W-:Y:S01]  /*1cc0*/  FFMA R70, R42.reuse, R102, R81 ;  /* 0x000000662a467223 */ /* 0x040fe20000000051 */
[C---:B------:R-:W-:Y:S01]  /*1cd0*/  FFMA R68, R42.reuse, R78, R83 ;  /* 0x0000004e2a447223 */ /* 0x040fe20000000053 */
[C---:B------:R-:W-:Y:S01]  /*1ce0*/  FFMA R40, R42.reuse, R34, R155 ;  /* 0x000000222a287223 */ /* 0x040fe2000000009b */
[----:B------:R-:W-:Y:S01]  /*1cf0*/  FFMA R42, R42, R54, R41 ;  /* 0x000000362a2a7223 */ /* 0x000fe20000000029 */
[C---:B------:R-:W-:Y:S01]  /*1d00*/  FFMA R155, R43.reuse, R103, R70 ;  /* 0x000000672b9b7223 */ /* 0x040fe20000000046 */
[C---:B--2---:R-:W-:Y:S01]  /*1d10*/  FFMA R50, R64.reuse, R76, R50 ;  /* 0x0000004c40327223 */ /* 0x044fe20000000032 */
[C---:B------:R-:W-:Y:S01]  /*1d20*/  FFMA R81, R43.reuse, R35, R40 ;  /* 0x000000232b517223 */ /* 0x040fe20000000028 */
[C---:B------:R-:W-:Y:S01]  /*1d30*/  FFMA R157, R43.reuse, R55, R42 ;  /* 0x000000372b9d7223 */ /* 0x040fe2000000002a */
[C---:B------:R-:W-:Y:S01]  /*1d40*/  FFMA R42, R64.reuse, R100, R51 ;  /* 0x00000064402a7223 */ /* 0x040fe20000000033 */
[C---:B------:R-:W-:Y:S01]  /*1d50*/  FFMA R40, R64.reuse, R32, R49 ;  /* 0x0000002040287223 */ /* 0x040fe20000000031 */
[----:B------:R-:W-:Y:S01]  /*1d60*/  FFMA R83, R43, R79, R68 ;  /* 0x0000004f2b537223 */ /* 0x000fe20000000044 */
        /* <DEDUP_REMOVED lines=28> */
[C---:B-1----:R-:W-:Y:S01]  /*1f30*/  FFMA R46, R36.reuse, R76, R46 ;  /* 0x0000004c242e7223 */ /* 0x042fe2000000002e */
        /* <DEDUP_REMOVED lines=9> */
[----:B------:R-:W1:Y:S01]  /*1fd0*/  LDS.128 R20, [R120.X4+UR5+0x3000] ;  /* 0x0030000578147984 */ /* 0x000e620008004c00 */
[----:B------:R-:W-:Y:S01]  /*1fe0*/  FFMA R37, R37, R53, R36 ;  /* 0x0000003525257223 */ /* 0x000fe20000000024 */
[C---:B------:R-:W-:Y:S01]  /*1ff0*/  FFMA R68, R38.reuse, R102, R45 ;  /* 0x0000006626447223 */ /* 0x040fe2000000002d */
[C---:B------:R-:W-:Y:S01]  /*2000*/  FFMA R66, R38.reuse, R78, R47 ;  /* 0x0000004e26427223 */ /* 0x040fe2000000002f */
[C---:B------:R-:W-:Y:S01]  /*2010*/  FFMA R44, R38.reuse, R34, R44 ;  /* 0x00000022262c7223 */ /* 0x040fe2000000002c */
        /* <DEDUP_REMOVED lines=13> */
[----:B------:R-:W-:Y:S01]  /*20f0*/  FFMA R91, R91, R55, R90 ;  /* 0x000000375b5b7223 */ /* 0x000fe2000000005a */
[----:B------:R-:W2:Y:S01]  /*2100*/  LDS.128 R28, [R120.X4+UR5+0x3080] ;  /* 0x00308005781c7984 */ /* 0x000ea20008004c00 */
[----:B------:R-:W-:Y:S01]  /*2110*/  FFMA R82, R42, R102, R37 ;  /* 0x000000662a527223 */ /* 0x000fe20000000025 */
[C---:B---3--:R-:W-:Y:S01]  /*2120*/  FFMA R36, R48.reuse, R100, R27 ;  /* 0x0000006430247223 */ /* 0x048fe2000000001b */
[C---:B------:R-:W-:Y:S01]  /*2130*/  FFMA R26, R48.reuse, R76, R26 ;  /* 0x0000004c301a7223 */ /* 0x040fe2000000001a */
[C---:B------:R-:W-:Y:S01]  /*2140*/  FFMA R24, R48.reuse, R52, R24 ;  /* 0x0000003430187223 */ /* 0x040fe20000000018 */
[----:B------:R-:W-:Y:S01]  /*2150*/  FFMA R48, R48, R32, R25 ;  /* 0x0000002030307223 */ /* 0x000fe20000000019 */
[C---:B------:R-:W-:Y:S01]  /*2160*/  FFMA R25, R49.reuse, R101, R36 ;  /* 0x0000006531197223 */ /* 0x040fe20000000024 */
[C---:B------:R-:W-:Y:S01]  /*2170*/  FFMA R27, R49.reuse, R77, R26 ;  /* 0x0000004d311b7223 */ /* 0x040fe2000000001a */
[----:B------:R-:W-:Y:S01]  /*2180*/  FFMA R37, R49, R53, R24 ;  /* 0x0000003531257223 */ /* 0x000fe20000000018 */
[----:B------:R-:W-:Y:S01]  /*2190*/  FFMA R107, R107, R55, R106 ;  /* 0x000000376b6b7223 */ /* 0x000fe2000000006a */
[C---:B------:R-:W-:Y:S01]  /*21a0*/  FFMA R104, R50.reuse, R102, R25 ;  /* 0x0000006632687223 */ /* 0x040fe20000000019 */
[-C--:B------:R-:W-:Y:S01]  /*21b0*/  FFMA R90, R50, R78.reuse, R27 ;  /* 0x0000004e325a7223 */ /* 0x080fe2000000001b */
[----:B------:R-:W-:Y:S01]  /*21c0*/  FFMA R80, R42, R78, R39 ;  /* 0x0000004e2a507223 */ /* 0x000fe20000000027 */
[----:B------:R-:W3:Y:S01]  /*21d0*/  LDS.128 R24, [R120.X4+UR5+0x3100] ;  /* 0x0031000578187984 */ /* 0x000ee20008004c00 */
[-C--:B------:R-:W-:Y:S01]  /*21e0*/  FFMA R106, R50, R54.reuse, R37 ;  /* 0x00000036326a7223 */ /* 0x080fe20000000025 */
[C---:B------:R-:W-:Y:S01]  /*21f0*/  FFMA R86, R42.reuse, R54, R41 ;  /* 0x000000362a567223 */ /* 0x040fe20000000029 */
[----:B------:R-:W-:Y:S01]  /*2200*/  FFMA R49, R49, R33, R48 ;  /* 0x0000002131317223 */ /* 0x000fe20000000030 */
[C---:B------:R-:W-:Y:S01]  /*2210*/  FFMA R145, R111.reuse, R103, R88 ;  /* 0x000000676f917223 */ /* 0x040fe20000000058 */
[-C--:B------:R-:W-:Y:S01]  /*2220*/  FFMA R74, R42, R34.reuse, R45 ;  /* 0x000000222a4a7223 */ /* 0x080fe2000000002d */
[----:B------:R-:W-:Y:S01]  /*2230*/  FFMA R111, R111, R55, R110 ;  /* 0x000000376f6f7223 */ /* 0x000fe2000000006e */
        /* <DEDUP_REMOVED lines=18> */
[C---:B------:R-:W-:Y:S01]  /*2360*/  FFMA R82, R43.reuse, R103, R82 ;  /* 0x000000672b527223 */ /* 0x040fe20000000052 */
[C---:B------:R-:W-:Y:S01]  /*2370*/  FFMA R80, R43.reuse, R79, R80 ;  /* 0x0000004f2b507223 */ /* 0x040fe20000000050 */
[C---:B--2---:R-:W-:Y:S01]  /*2380*/  FFMA R56, R28.reuse, R52, R56 ;  /* 0x000000341c387223 */ /* 0x044fe20000000038 */
        /* <DEDUP_REMOVED lines=8> */
[C---:B------:R-:W-:Y:S01]  /*2410*/  FFMA R90, R51.reuse, R79, R90 ;  /* 0x0000004f335a7223 */ /* 0x040fe2000000005a */
[C---:B------:R-:W-:Y:S01]  /*2420*/  FFMA R88, R51.reuse, R35, R88 ;  /* 0x0000002333587223 */ /* 0x040fe20000000058 */
[----:B------:R-:W-:Y:S01]  /*2430*/  FFMA R106, R51, R55, R106 ;  /* 0x00000037336a7223 */ /* 0x000fe2000000006a */
[----:B------:R-:W-:Y:S01]  /*2440*/  FFMA R28, R28, R100, R59 ;  /* 0x000000641c1c7223 */ /* 0x000fe2000000003b */
[C---:B------:R-:W-:Y:S01]  /*2450*/  FFMA R142, R30.reuse, R54, R41 ;  /* 0x000000361e8e7223 */ /* 0x040fe20000000029 */
[C---:B------:R-:W-:Y:S01]  /*2460*/  FFMA R108, R30.reuse, R34, R23 ;  /* 0x000000221e6c7223 */ /* 0x040fe20000000017 */
[----:B------:R-:W-:Y:S01]  /*2470*/  FFMA R110, R30, R78, R21 ;  /* 0x0000004e1e6e7223 */ /* 0x000fe20000000015 */
[----:B------:R-:W-:Y:S01]  /*2480*/  LDS.128 R40, [R125+0x90] ;  /* 0x000090007d287984 */ /* 0x000fe20000000c00 */
[----:B------:R-:W-:Y:S01]  /*2490*/  FFMA R29, R29, R101, R28 ;  /* 0x000000651d1d7223 */ /* 0x000fe2000000001c */
[----:B---3--:R-:W-:Y:S01]  /*24a0*/  FFMA R28, R24, R32, R97 ;  /* 0x00000020181c7223 */ /* 0x008fe20000000061 */
[C---:B------:R-:W-:Y:S01]  /*24b0*/  FFMA R110, R31.reuse, R79, R110 ;  /* 0x0000004f1f6e7223 */ /* 0x040fe2000000006e */
[----:B------:R-:W2:Y:S01]  /*24c0*/  LDS.128 R20, [R120.X4+UR5+0x10] ;  /* 0x0000100578147984 */ /* 0x000ea20008004c00 */
[----:B------:R-:W-:Y:S01]  /*24d0*/  FFMA R140, R30, R102, R29 ;  /* 0x000000661e8c7223 */ /* 0x000fe2000000001d */
[C---:B------:R-:W-:Y:S01]  /*24e0*/  FFMA R30, R24.reuse, R100, R99 ;  /* 0x00000064181e7223 */ /* 0x040fe20000000063 */
[C---:B------:R-:W-:Y:S01]  /*24f0*/  FFMA R108, R31.reuse, R35, R108 ;  /* 0x000000231f6c7223 */ /* 0x040fe2000000006c */
[----:B------:R-:W3:Y:S01]  /*2500*/  LDS.128 R44, [R125+0x110] ;  /* 0x000110007d2c7984 */ /* 0x000ee20000000c00 */
[C---:B------:R-:W-:Y:S01]  /*2510*/  FFMA R140, R31.reuse, R103, R140 ;  /* 0x000000671f8c7223 */ /* 0x040fe2000000008c */
[----:B------:R-:W-:Y:S01]  /*2520*/  FFMA R142, R31, R55, R142 ;  /* 0x000000371f8e7223 */ /* 0x000fe2000000008e */
[C---:B------:R-:W-:Y:S01]  /*2530*/  FFMA R97, R25.reuse, R101, R30 ;  /* 0x0000006519617223 */ /* 0x040fe2000000001e */
[----:B------:R-:W4:Y:S01]  /*2540*/  LDS.128 R48, [R125+0x10] ;  /* 0x000010007d307984 */ /* 0x000f220000000c00 */
[C---:B------:R-:W-:Y:S01]  /*2550*/  FFMA R72, R25.reuse, R33, R28 ;  /* 0x0000002119487223 */ /* 0x040fe2000000001c */
[C---:B------:R-:W-:Y:S01]  /*2560*/  FFMA R98, R24.reuse, R76, R98 ;  /* 0x0000004c18627223 */ /* 0x040fe20000000062 */
[----:B------:R-:W-:Y:S01]  /*2570*/  FFMA R24, R24, R52, R96 ;  /* 0x0000003418187223 */ /* 0x000fe20000000060 */
[----:B------:R-:W4:Y:S01]  /*2580*/  LDS.128 R56, [R125+0x190] ;  /* 0x000190007d387984 */ /* 0x000f220000000c00 */
[----:B-1----:R-:W-:Y:S01]  /*2590*/  FFMA R32, R36, R32, R93 ;  /* 0x0000002024207223 */ /* 0x002fe2000000005d */
        /* <DEDUP_REMOVED lines=26> */
[C---:B--2---:R-:W-:Y:S01]  /*2740*/  FFMA R34, R20.reuse, R40, R129 ;  /* 0x0000002814227223 */ /* 0x044fe20000000081 */
[----:B------:R-:W-:Y:S01]  /*2750*/  FFMA R93, R39, R55, R38 ;  /* 0x00000037275d7223 */ /* 0x000fe20000000026 */
[----:B---3--:R-:W-:-:S02]  /*2760*/  FFMA R36, R20, R44, R131 ;  /* 0x0000002c14247223 */ /* 0x008fc40000000083 */
[C---:B------:R-:W-:Y:S01]  /*2770*/  FFMA R39, R21.reuse, R41, R34 ;  /* 0x0000002915277223 */ /* 0x040fe20000000022 */
[----:B----4-:R-:W-:Y:S01]  /*2780*/  FFMA R32, R20, R48, R127 ;  /* 0x0000003014207223 */ /* 0x010fe2000000007f */
[C---:B------:R-:W-:Y:S02]  /*2790*/  FFMA R37, R21.reuse, R45, R36 ;  /* 0x0000002d15257223 */ /* 0x040fe40000000024 */
[----:B------:R-:W-:Y:S01]  /*27a0*/  FFMA R36, R22, R42, R39 ;  /* 0x0000002a16247223 */ /* 0x000fe20000000027 */
[----:B------:R-:W-:Y:S01]  /*27b0*/  FFMA R20, R20, R56, R133 ;  /* 0x0000003814147223 */ /* 0x000fe20000000085 */
[C---:B------:R-:W-:Y:S01]  /*27c0*/  FFMA R53, R21.reuse, R49, R32 ;  /* 0x0000003115357223 */ /* 0x040fe20000000020 */
[C---:B------:R-:W-:Y:S01]  /*27d0*/  FFMA R38, R22.reuse, R46, R37 ;  /* 0x0000002e16267223 */ /* 0x040fe20000000025 */
[----:B------:R-:W2:Y:S01]  /*27e0*/  LDS.128 R32, [R120.X4+UR5+0x190] ;  /* 0x0001900578207984 */ /* 0x000ea20008004c00 */
[----:B------:R-:W-:Y:S01]  /*27f0*/  FFMA R21, R21, R57, R20 ;  /* 0x0000003915157223 */ /* 0x000fe20000000014 */
[----:B------:R-:W-:Y:S01]  /*2800*/  FFMA R20, R22, R50, R53 ;  /* 0x0000003216147223 */ /* 0x000fe20000000035 */
[C---:B------:R-:W-:Y:S01]  /*2810*/  FFMA R101, R23.reuse, R43, R36 ;  /* 0x0000002b17657223 */ /* 0x040fe20000000024 */
[----:B-1----:R-:W-:Y:S01]  /*2820*/  FFMA R36, R28, R56, R137 ;  /* 0x000000381c247223 */ /* 0x002fe20000000089 */
[----:B------:R-:W-:Y:S01]  /*2830*/  FFMA R22, R22, R58, R21 ;  /* 0x0000003a16167223 */ /* 0x000fe20000000015 */
[----:B------:R-:W-:Y:S01]  /*2840*/  FFMA R95, R23, R51, R20 ;  /* 0x00000033175f7223 */ /* 0x000fe20000000014 */
[C---:B------:R-:W-:Y:S01]  /*2850*/  FFMA R20, R28.reuse, R40, R105 ;  /* 0x000000281c147223 */ /* 0x040fe20000000069 */
[----:B------:R-:W-:Y:S01]  /*2860*/  FFMA R37, R29, R57, R36 ;  /* 0x000000391d257223 */ /* 0x000fe20000000024 */
[----:B------:R-:W-:Y:S01]  /*2870*/  FFMA R129, R23, R59, R22 ;  /* 0x0000003b17817223 */ /* 0x000fe20000000016 */
[C---:B------:R-:W-:Y:S01]  /*2880*/  FFMA R22, R28.reuse, R44, R135 ;  /* 0x0000002c1c167223 */ /* 0x040fe20000000087 */
[----:B------:R-:W-:Y:S01]  /*2890*/  FFMA R28, R28, R48, R107 ;  /* 0x000000301c1c7223 */ /* 0x000fe2000000006b */
[----:B------:R-:W-:Y:S01]  /*28a0*/  FFMA R53, R29, R41, R20 ;  /* 0x000000291d357223 */ /* 0x000fe20000000014 */
[----:B------:R-:W-:Y:S01]  /*28b0*/  FFMA R127, R23, R47, R38 ;  /* 0x0000002f177f7223 */ /* 0x000fe20000000026 */
        /* <DEDUP_REMOVED lines=76> */
[C---:B--2---:R-:W-:Y:S01]  /*2d80*/  FFMA R36, R24.reuse, R56, R155 ;  /* 0x0000003818247223 */ /* 0x044fe2000000009b */
[C---:B------:R-:W-:Y:S01]  /*2d90*/  FFMA R69, R31.reuse, R43, R28 ;  /* 0x0000002b1f457223 */ /* 0x040fe2000000001c */
[----:B------:R-:W-:Y:S01]  /*2da0*/  FFMA R149, R31, R51, R30 ;  /* 0x000000331f957223 */ /* 0x000fe2000000001e */
[C---:B------:R-:W-:Y:S01]  /*2db0*/  FFMA R30, R24.reuse, R44, R83 ;  /* 0x0000002c181e7223 */ /* 0x040fe20000000053 */
[C---:B------:R-:W-:Y:S01]  /*2dc0*/  FFMA R28, R24.reuse, R40, R81 ;  /* 0x00000028181c7223 */ /* 0x040fe20000000051 */
[----:B------:R-:W-:Y:S01]  /*2dd0*/  FFMA R24, R24, R48, R157 ;  /* 0x0000003018187223 */ /* 0x000fe2000000009d */
[C---:B------:R-:W-:Y:S01]  /*2de0*/  FFMA R37, R25.reuse, R57, R36 ;  /* 0x0000003919257223 */ /* 0x040fe20000000024 */
[C---:B------:R-:W-:Y:S01]  /*2df0*/  FFMA R39, R25.reuse, R45, R30 ;  /* 0x0000002d19277223 */ /* 0x040fe2000000001e */
[C---:B------:R-:W-:Y:S01]  /*2e00*/  FFMA R53, R25.reuse, R41, R28 ;  /* 0x0000002919357223 */ /* 0x040fe2000000001c */
[----:B------:R-:W-:Y:S01]  /*2e10*/  FFMA R25, R25, R49, R24 ;  /* 0x0000003119197223 */ /* 0x000fe20000000018 */
[-C--:B------:R-:W-:Y:S01]  /*2e20*/  FFMA R147, R31, R59.reuse, R38 ;  /* 0x0000003b1f937223 */ /* 0x080fe20000000026 */
[C---:B------:R-:W-:Y:S01]  /*2e30*/  FFMA R38, R26.reuse, R58, R37 ;  /* 0x0000003a1a267223 */ /* 0x040fe20000000025 */
[----:B------:R-:W2:Y:S01]  /*2e40*/  LDS.128 R28, [R120.X4+UR5+0x2090] ;  /* 0x00209005781c7984 */ /* 0x000ea20008004c00 */
        /* <DEDUP_REMOVED lines=33> */
[C---:B------:R-:W-:Y:S01]  /*3060*/  FFMA R36, R22.reuse, R46, R39 ;  /* 0x0000002e16247223 */ /* 0x040fe20000000027 */
[C---:B------:R-:W-:Y:S01]  /*3070*/  FFMA R20, R22.reuse, R42, R53 ;  /* 0x0000002a16147223 */ /* 0x040fe20000000035 */
[----:B------:R-:W-:Y:S01]  /*3080*/  FFMA R22, R22, R50, R21 ;  /* 0x0000003216167223 */ /* 0x000fe20000000015 */
[----:B------:R-:W3:Y:S01]  /*3090*/  LDS.128 R32, [R120.X4+UR5+0x2190] ;  /* 0x0021900578207984 */ /* 0x000ee20008004c00 */
[C---:B------:R-:W-:Y:S01]  /*30a0*/  FFMA R163, R23.reuse, R59, R38 ;  /* 0x0000003b17a37223 */ /* 0x040fe20000000026 */
[C---:B------:R-:W-:Y:S01]  /*30b0*/  FFMA R87, R23.reuse, R47, R36 ;  /* 0x0000002f17577223 */ /* 0x040fe20000000024 */
[C---:B------:R-:W-:Y:S01]  /*30c0*/  FFMA R85, R23.reuse, R43, R20 ;  /* 0x0000002b17557223 */ /* 0x040fe20000000014 */
[----:B------:R-:W-:Y:S01]  /*30d0*/  FFMA R165, R23, R51, R22 ;  /* 0x0000003317a57223 */ /* 0x000fe20000000016 */
[C---:B--2---:R-:W-:Y:S01]  /*30e0*/  FFMA R66, R28.reuse, R44, R66 ;  /* 0x0000002c1c427223 */ /* 0x044fe20000000042 */
[----:B------:R-:W2:Y:S01]  /*30f0*/  LDS.128 R20, [R120.X4+UR5+0x3010] ;  /* 0x0030100578147984 */ /* 0x000ea20008004c00 */
[C---:B------:R-:W-:Y:S01]  /*3100*/  FFMA R64, R28.reuse, R40, R64 ;  /* 0x000000281c407223 */ /* 0x040fe20000000040 */
[C---:B------:R-:W-:Y:S01]  /*3110*/  FFMA R68, R28.reuse, R56, R68 ;  /* 0x000000381c447223 */ /* 0x040fe20000000044 */
[C---:B------:R-:W-:Y:S01]  /*3120*/  FFMA R39, R29.reuse, R45, R66 ;  /* 0x0000002d1d277223 */ /* 0x040fe20000000042 */
[----:B------:R-:W-:Y:S01]  /*3130*/  FFMA R70, R28, R48, R70 ;  /* 0x000000301c467223 */ /* 0x000fe20000000046 */
[C---:B------:R-:W-:Y:S01]  /*3140*/  FFMA R53, R29.reuse, R41, R64 ;  /* 0x000000291d357223 */ /* 0x040fe20000000040 */
[C---:B------:R-:W-:Y:S01]  /*3150*/  FFMA R37, R29.reuse, R57, R68 ;  /* 0x000000391d257223 */ /* 0x040fe20000000044 */
[----:B------:R-:W4:Y:S01]  /*3160*/  LDS.128 R64, [R120.X4+UR5+0x3090] ;  /* 0x0030900578407984 */ /* 0x000f220008004c00 */
        /* <DEDUP_REMOVED lines=43> */
[-C--:B------:R-:W-:Y:S01]  /*3420*/  FFMA R21, R21, R41.reuse, R20 ;  /* 0x0000002915157223 */ /* 0x080fe20000000014 */
[----:B------:R-:W2:Y:S01]  /*3430*/  LDS.128 R60, [R120.X4+UR5+0x3190] ;  /* 0x00319005783c7984 */ /* 0x000ea20008004c00 */
[C---:B------:R-:W-:Y:S01]  /*3440*/  FFMA R102, R22.reuse, R50, R29 ;  /* 0x0000003216667223 */ /* 0x040fe2000000001d */
[C---:B------:R-:W-:Y:S01]  /*3450*/  FFMA R100, R22.reuse, R58, R25 ;  /* 0x0000003a16647223 */ /* 0x040fe20000000019 */
[C---:B------:R-:W-:Y:S01]  /*3460*/  FFMA R98, R22.reuse, R46, R27 ;  /* 0x0000002e16627223 */ /* 0x040fe2000000001b */
[----:B------:R-:W-:Y:S01]  /*3470*/  FFMA R96, R22, R42, R21 ;  /* 0x0000002a16607223 */ /* 0x000fe20000000015 */
[C---:B----4-:R-:W-:Y:S01]  /*3480*/  FFMA R142, R64.reuse, R48, R142 ;  /* 0x00000030408e7223 */ /* 0x050fe2000000008e */
[C---:B------:R-:W-:Y:S01]  /*3490*/  FFMA R108, R64.reuse, R40, R108 ;  /* 0x00000028406c7223 */ /* 0x040fe2000000006c */
[----:B------:R-:W-:Y:S01]  /*34a0*/  FFMA R110, R64, R44, R110 ;  /* 0x0000002c406e7223 */ /* 0x000fe2000000006e */
[----:B------:R-:W-:Y:S01]  /*34b0*/  FFMA R33, R33, R41, R88 ;  /* 0x0000002921217223 */ /* 0x000fe20000000058 */
[C---:B------:R-:W-:Y:S01]  /*34c0*/  FFMA R100, R23.reuse, R59, R100 ;  /* 0x0000003b17647223 */ /* 0x040fe20000000064 */
[C---:B------:R-:W-:Y:S01]  /*34d0*/  FFMA R98, R23.reuse, R47, R98 ;  /* 0x0000002f17627223 */ /* 0x040fe20000000062 */
[C---:B------:R-:W-:Y:S01]  /*34e0*/  FFMA R96, R23.reuse, R43, R96 ;  /* 0x0000002b17607223 */ /* 0x040fe20000000060 */
[----:B------:R-:W-:Y:S01]  /*34f0*/  FFMA R102, R23, R51, R102 ;  /* 0x0000003317667223 */ /* 0x000fe20000000066 */
[C---:B------:R-:W-:Y:S01]  /*3500*/  FFMA R25, R65.reuse, R49, R142 ;  /* 0x0000003141197223 */ /* 0x040fe2000000008e */
[C---:B------:R-:W-:Y:S01]  /*3510*/  FFMA R23, R65.reuse, R41, R108 ;  /* 0x0000002941177223 */ /* 0x040fe2000000006c */
[----:B------:R-:W-:Y:S01]  /*3520*/  FFMA R21, R65, R45, R110 ;  /* 0x0000002d41157223 */ /* 0x000fe2000000006e */
[----:B------:R-:W-:Y:S01]  /*3530*/  FFMA R88, R34, R42, R33 ;  /* 0x0000002a22587223 */ /* 0x000fe20000000021 */
        /* <DEDUP_REMOVED lines=8> */
[----:B------:R-:W-:Y:S01]  /*35c0*/  LDS.128 R36, [R120.X4+UR5+0x20] ;  /* 0x0000200578247984 */ /* 0x000fe20008004c00 */
[----:B------:R-:W-:Y:S01]  /*35d0*/  FFMA R65, R65, R57, R140 ;  /* 0x0000003941417223 */ /* 0x000fe2000000008c */
[C---:B-1----:R-:W-:Y:S01]  /*35e0*/  FFMA R64, R52.reuse, R40, R97 ;  /* 0x0000002834407223 */ /* 0x042fe20000000061 */
[----:B------:R-:W-:Y:S01]  /*35f0*/  FFMA R72, R52, R56, R72 ;  /* 0x0000003834487223 */ /* 0x000fe20000000048 */
[----:B------:R-:W1:Y:S01]  /*3600*/  LDS.128 R20, [R125+0xa0] ;  /* 0x0000a0007d147984 */ /* 0x000e620000000c00 */
[----:B------:R-:W-:Y:S01]  /*3610*/  FFMA R108, R66, R58, R65 ;  /* 0x0000003a426c7223 */ /* 0x000fe20000000041 */
[C---:B------:R-:W-:Y:S01]  /*3620*/  FFMA R66, R52.reuse, R44, R99 ;  /* 0x0000002c34427223 */ /* 0x040fe20000000063 */
[----:B------:R-:W-:Y:S01]  /*3630*/  FFMA R84, R52, R48, R84 ;  /* 0x0000003034547223 */ /* 0x000fe20000000054 */
[----:B------:R-:W3:Y:S01]  /*3640*/  LDS.128 R24, [R125+0x120] ;  /* 0x000120007d187984 */ /* 0x000ee20000000c00 */
[C---:B------:R-:W-:Y:S01]  /*3650*/  FFMA R108, R67.reuse, R59, R108 ;  /* 0x0000003b436c7223 */ /* 0x040fe2000000006c */
[C---:B------:R-:W-:Y:S01]  /*3660*/  FFMA R106, R67.reuse, R47, R106 ;  /* 0x0000002f436a7223 */ /* 0x040fe2000000006a */
[C---:B------:R-:W-:Y:S01]  /*3670*/  FFMA R104, R67.reuse, R43, R104 ;  /* 0x0000002b43687223 */ /* 0x040fe20000000068 */
[----:B------:R-:W4:Y:S01]  /*3680*/  LDS.128 R28, [R125+0x20] ;  /* 0x000020007d1c7984 */ /* 0x000f220000000c00 */
[----:B------:R-:W-:Y:S01]  /*3690*/  FFMA R110, R67, R51, R110 ;  /* 0x00000033436e7223 */ /* 0x000fe2000000006e */
[C---:B------:R-:W-:Y:S01]  /*36a0*/  FFMA R99, R53.reuse, R45, R66 ;  /* 0x0000002d35637223 */ /* 0x040fe20000000042 */
[C---:B------:R-:W-:Y:S01]  /*36b0*/  FFMA R52, R53.reuse, R41, R64 ;  /* 0x0000002935347223 */ /* 0x040fe20000000040 */
[----:B------:R-:W4:Y:S01]  /*36c0*/  LDS.128 R32, [R125+0x1a0] ;  /* 0x0001a0007d207984 */ /* 0x000f220000000c00 */
[C---:B------:R-:W-:Y:S01]  /*36d0*/  FFMA R97, R53.reuse, R57, R72 ;  /* 0x0000003935617223 */ /* 0x040fe20000000048 */
[----:B------:R-:W-:Y:S01]  /*36e0*/  FFMA R53, R53, R49, R84 ;  /* 0x0000003135357223 */ /* 0x000fe20000000054 */
[C---:B------:R-:W-:Y:S01]  /*36f0*/  FFMA R52, R54.reuse, R42, R52 ;  /* 0x0000002a36347223 */ /* 0x040fe20000000034 */
[----:B------:R-:W4:Y:S01]  /*3700*/  LDS.128 R64, [R120.X4+UR5+0xa0] ;  /* 0x0000a00578407984 */ /* 0x000f220008004c00 */
        /* <DEDUP_REMOVED lines=23> */
[----:B-1----:R-:W-:Y:S01]  /*3880*/  FFMA R42, R36, R20, R101 ;  /* 0x00000014242a7223 */ /* 0x002fe20000000065 */
[----:B------:R-:W-:-:S02]  /*3890*/  FFMA R77, R63, R59, R58 ;  /* 0x0000003b3f4d7223 */ /* 0x000fc4000000003a */
[----:B------:R-:W-:Y:S01]  /*38a0*/  LDS.128 R60, [R120.X4+UR5+0x31a0] ;  /* 0x0031a005783c7984 */ /* 0x000fe20008004c00 */
[C---:B---3--:R-:W-:Y:S01]  /*38b0*/  FFMA R44, R36.reuse, R24, R127 ;  /* 0x00000018242c7223 */ /* 0x048fe2000000007f */
[C---:B------:R-:W-:Y:S01]  /*38c0*/  FFMA R47, R37.reuse, R21, R42 ;  /* 0x00000015252f7223 */ /* 0x040fe2000000002a */
[----:B----4-:R-:W-:Y:S02]  /*38d0*/  FFMA R40, R36, R28, R95 ;  /* 0x0000001c24287223 */ /* 0x010fe4000000005f */
[C---:B------:R-:W-:Y:S01]  /*38e0*/  FFMA R45, R37.reuse, R25, R44 ;  /* 0x00000019252d7223 */ /* 0x040fe2000000002c */
[----:B------:R-:W-:Y:S01]  /*38f0*/  FFMA R44, R38, R22, R47 ;  /* 0x00000016262c7223 */ /* 0x000fe2000000002f */
[----:B------:R-:W-:Y:S01]  /*3900*/  FFMA R36, R36, R32, R129 ;  /* 0x0000002024247223 */ /* 0x000fe20000000081 */
[C---:B------:R-:W-:Y:S01]  /*3910*/  FFMA R49, R37.reuse, R29, R40 ;  /* 0x0000001d25317223 */ /* 0x040fe20000000028 */
[C---:B------:R-:W-:Y:S01]  /*3920*/  FFMA R46, R38.reuse, R26, R45 ;  /* 0x0000001a262e7223 */ /* 0x040fe2000000002d */
[----:B------:R-:W1:Y:S01]  /*3930*/  LDS.128 R40, [R120.X4+UR5+0x1a0] ;  /* 0x0001a00578287984 */ /* 0x000e620008004c00 */
[----:B------:R-:W-:Y:S01]  /*3940*/  FFMA R37, R37, R33, R36 ;  /* 0x0000002125257223 */ /* 0x000fe20000000024 */
[----:B------:R-:W-:Y:S01]  /*3950*/  FFMA R36, R38, R30, R49 ;  /* 0x0000001e26247223 */ /* 0x000fe20000000031 */
        /* <DEDUP_REMOVED lines=12> */
[C---:B------:R-:W-:Y:S01]  /*3a20*/  FFMA R44, R66.reuse, R22, R49 ;  /* 0x00000016422c7223 */ /* 0x040fe20000000031 */
[----:B------:R-:W3:Y:S01]  /*3a30*/  LDS.128 R36, [R120.X4+UR5+0x1020] ;  /* 0x0010200578247984 */ /* 0x000ee20008004c00 */
        /* <DEDUP_REMOVED lines=107> */
[C---:B--2---:R-:W-:Y:S01]  /*40f0*/  FFMA R42, R36.reuse, R24, R87 ;  /* 0x00000018242a7223 */ /* 0x044fe20000000057 */
        /* <DEDUP_REMOVED lines=12> */
[-C--:B------:R-:W-:Y:S01]  /*41c0*/  FFMA R38, R38, R30.reuse, R37 ;  /* 0x0000001e26267223 */ /* 0x080fe20000000025 */
[C---:B------:R-:W-:Y:S01]  /*41d0*/  FFMA R163, R39.reuse, R35, R54 ;  /* 0x0000002327a37223 */ /* 0x040fe20000000036 */
[C---:B------:R-:W-:Y:S01]  /*41e0*/  FFMA R87, R39.reuse, R27, R52 ;  /* 0x0000001b27577223 */ /* 0x040fe20000000034 */
[C---:B------:R-:W-:Y:S01]  /*41f0*/  FFMA R85, R39.reuse, R23, R36 ;  /* 0x0000001727557223 */ /* 0x040fe20000000024 */
[-C--:B------:R-:W-:Y:S01]  /*4200*/  FFMA R165, R39, R31.reuse, R38 ;  /* 0x0000001f27a57223 */ /* 0x080fe20000000026 */
[----:B------:R-:W-:Y:S01]  /*4210*/  FFMA R66, R66, R30, R65 ;  /* 0x0000001e42427223 */ /* 0x000fe20000000041 */
[----:B------:R-:W4:Y:S01]  /*4220*/  LDS.128 R36, [R120.X4+UR5+0x3020] ;  /* 0x0030200578247984 */ /* 0x000f220008004c00 */
[C---:B-1----:R-:W-:Y:S01]  /*4230*/  FFMA R76, R44.reuse, R32, R76 ;  /* 0x000000202c4c7223 */ /* 0x042fe2000000004c */
[C---:B------:R-:W-:Y:S01]  /*4240*/  FFMA R70, R44.reuse, R24, R70 ;  /* 0x000000182c467223 */ /* 0x040fe20000000046 */
[----:B------:R-:W-:Y:S01]  /*4250*/  FFMA R133, R67, R31, R66 ;  /* 0x0000001f43857223 */ /* 0x000fe20000000042 */
        /* <DEDUP_REMOVED lines=13> */
[C---:B---3--:R-:W-:Y:S01]  /*4330*/  FFMA R82, R48.reuse, R32, R82 ;  /* 0x0000002030527223 */ /* 0x048fe20000000052 */
        /* <DEDUP_REMOVED lines=8> */
[----:B------:R-:W3:Y:S01]  /*43c0*/  LDS.128 R56, [R120.X4+UR5+0x3120] ;  /* 0x0031200578387984 */ /* 0x000ee20008004c00 */
[-C--:B------:R-:W-:Y:S01]  /*43d0*/  FFMA R49, R49, R29.reuse, R86 ;  /* 0x0000001d31317223 */ /* 0x080fe20000000056 */
[C---:B------:R-:W-:Y:S01]  /*43e0*/  FFMA R82, R50.reuse, R34, R45 ;  /* 0x0000002232527223 */ /* 0x040fe2000000002d */
[----:B------:R-:W-:Y:S01]  /*43f0*/  FFMA R80, R50, R26, R47 ;  /* 0x0000001a32507223 */ /* 0x000fe2000000002f */
[C---:B--2---:R-:W-:Y:S01]  /*4400*/  FFMA R94, R40.reuse, R28, R94 ;  /* 0x0000001c285e7223 */ /* 0x044fe2000000005e */
        /* <DEDUP_REMOVED lines=12> */
[C---:B----4-:R-:W-:Y:S01]  /*44d0*/  FFMA R102, R36.reuse, R28, R102 ;  /* 0x0000001c24667223 */ /* 0x050fe20000000066 */
        /* <DEDUP_REMOVED lines=25> */
[C---:B------:R-:W-:Y:S01]  /*4670*/  FFMA R41, R65.reuse, R29, R110 ;  /* 0x0000001d41297223 */ /* 0x040fe2000000006e */
[----:B------:R-:W-:Y:S01]  /*4680*/  FFMA R108, R64, R32, R108 ;  /* 0x00000020406c7223 */ /* 0x000fe2000000006c */
[C---:B------:R-:W-:Y:S01]  /*4690*/  FFMA R104, R66.reuse, R22, R39 ;  /* 0x0000001642687223 */ /* 0x040fe20000000027 */
[C---:B------:R-:W-:Y:S01]  /*46a0*/  FFMA R106, R66.reuse, R26, R37 ;  /* 0x0000001a426a7223 */ /* 0x040fe20000000025 */
[----:B------:R-:W-:Y:S01]  /*46b0*/  LDS.128 R52, [R120.X4+UR5+0x30] ;  /* 0x0000300578347984 */ /* 0x000fe20008004c00 */
[----:B------:R-:W-:Y:S01]  /*46c0*/  FFMA R65, R65, R33, R108 ;  /* 0x0000002141417223 */ /* 0x000fe2000000006c */
[----:B------:R-:W-:Y:S01]  /*46d0*/  FFMA R110, R66, R30, R41 ;  /* 0x0000001e426e7223 */ /* 0x000fe20000000029 */
[----:B---3--:R-:W-:Y:S01]  /*46e0*/  FFMA R64, R56, R20, R97 ;  /* 0x0000001438407223 */ /* 0x008fe20000000061 */
[----:B------:R-:W1:Y:S01]  /*46f0*/  LDS.128 R36, [R125+0xb0] ;  /* 0x0000b0007d247984 */ /* 0x000e620000000c00 */
[----:B------:R-:W-:Y:S01]  /*4700*/  FFMA R108, R66, R34, R65 ;  /* 0x00000022426c7223 */ /* 0x000fe20000000041 */
[C---:B------:R-:W-:Y:S01]  /*4710*/  FFMA R66, R56.reuse, R24, R99 ;  /* 0x0000001838427223 */ /* 0x040fe20000000063 */
[C---:B------:R-:W-:Y:S01]  /*4720*/  FFMA R72, R56.reuse, R32, R72 ;  /* 0x0000002038487223 */ /* 0x040fe20000000048 */
[----:B------:R-:W2:Y:S01]  /*4730*/  LDS.128 R44, [R125+0x30] ;  /* 0x000030007d2c7984 */ /* 0x000ea20000000c00 */
[----:B------:R-:W-:Y:S01]  /*4740*/  FFMA R84, R56, R28, R84 ;  /* 0x0000001c38547223 */ /* 0x000fe20000000054 */
[C---:B------:R-:W-:Y:S01]  /*4750*/  FFMA R108, R67.reuse, R35, R108 ;  /* 0x00000023436c7223 */ /* 0x040fe2000000006c */
[C---:B------:R-:W-:Y:S01]  /*4760*/  FFMA R106, R67.reuse, R27, R106 ;  /* 0x0000001b436a7223 */ /* 0x040fe2000000006a */
[----:B------:R-:W3:Y:S01]  /*4770*/  LDS.128 R40, [R125+0x130] ;  /* 0x000130007d287984 */ /* 0x000ee20000000c00 */
[C---:B------:R-:W-:Y:S01]  /*4780*/  FFMA R104, R67.reuse, R23, R104 ;  /* 0x0000001743687223 */ /* 0x040fe20000000068 */
[----:B------:R-:W-:Y:S01]  /*4790*/  FFMA R110, R67, R31, R110 ;  /* 0x0000001f436e7223 */ /* 0x000fe2000000006e */
        /* <DEDUP_REMOVED lines=8> */
[----:B------:R-:W4:Y:S01]  /*4820*/  LDS.128 R48, [R125+0x1b0] ;  /* 0x0001b0007d307984 */ /* 0x000f220000000c00 */
        /* <DEDUP_REMOVED lines=10> */
[----:B------:R-:W4:Y:S01]  /*48d0*/  LDS.128 R56, [R120.X4+UR5+0x130] ;  /* 0x0001300578387984 */ /* 0x000f220008004c00 */
        /* <DEDUP_REMOVED lines=11> */
[C---:B-1----:R-:W-:Y:S01]  /*4990*/  FFMA R22, R52.reuse, R36, R101 ;  /* 0x0000002434167223 */ /* 0x042fe20000000065 */
[----:B------:R-:W-:Y:S01]  /*49a0*/  FFMA R79, R63, R27, R26 ;  /* 0x0000001b3f4f7223 */ /* 0x000fe2000000001a */
[----:B--2---:R-:W-:Y:S01]  /*49b0*/  FFMA R20, R52, R44, R95 ;  /* 0x0000002c34147223 */ /* 0x004fe2000000005f */
[----:B------:R-:W-:Y:S01]  /*49c0*/  FFMA R34, R62, R34, R33 ;  /* 0x000000223e227223 */ /* 0x000fe20000000021 */
[----:B------:R-:W-:Y:S01]  /*49d0*/  FFMA R27, R53, R37, R22 ;  /* 0x00000025351b7223 */ /* 0x000fe20000000016 */
[----:B------:R-:W-:Y:S01]  /*49e0*/  FFMA R103, R63, R31, R30 ;  /* 0x0000001f3f677223 */ /* 0x000fe2000000001e */
[----:B---3--:R-:W-:Y:S01]  /*49f0*/  FFMA R24, R52, R40, R127 ;  /* 0x0000002834187223 */ /* 0x008fe2000000007f */
[C---:B------:R-:W-:Y:S01]  /*4a00*/  FFMA R29, R53.reuse, R45, R20 ;  /* 0x0000002d351d7223 */ /* 0x040fe20000000014 */
[C---:B------:R-:W-:Y:S01]  /*4a10*/  FFMA R26, R54.reuse, R38, R27 ;  /* 0x00000026361a7223 */ /* 0x040fe2000000001b */
[----:B------:R-:W1:Y:S01]  /*4a20*/  LDS.128 R20, [R120.X4+UR5+0x1b0] ;  /* 0x0001b00578147984 */ /* 0x000e620008004c00 */
[----:B------:R-:W-:Y:S01]  /*4a30*/  FFMA R25, R53, R41, R24 ;  /* 0x0000002935197223 */ /* 0x000fe20000000018 */
[----:B------:R-:W-:Y:S01]  /*4a40*/  FFMA R24, R54, R46, R29 ;  /* 0x0000002e36187223 */ /* 0x000fe2000000001d */
[C---:B------:R-:W-:Y:S01]  /*4a50*/  FFMA R101, R55.reuse, R39, R26 ;  /* 0x0000002737657223 */ /* 0x040fe2000000001a */
[----:B----4-:R-:W-:Y:S01]  /*4a60*/  FFMA R26, R64, R40, R107 ;  /* 0x00000028401a7223 */ /* 0x010fe2000000006b */
[----:B------:R-:W-:Y:S01]  /*4a70*/  FFMA R28, R54, R42, R25 ;  /* 0x0000002a361c7223 */ /* 0x000fe20000000019 */
[----:B------:R-:W-:Y:S01]  /*4a80*/  FFMA R95, R55, R47, R24 ;  /* 0x0000002f375f7223 */ /* 0x000fe20000000018 */
[C---:B------:R-:W-:Y:S01]  /*4a90*/  FFMA R24, R64.reuse, R36, R105 ;  /* 0x0000002440187223 */ /* 0x040fe20000000069 */
[----:B------:R-:W-:Y:S01]  /*4aa0*/  FFMA R31, R65, R41, R26 ;  /* 0x00000029411f7223 */ /* 0x000fe2000000001a */
[----:B------:R-:W-:Y:S01]  /*4ab0*/  FFMA R127, R55, R43, R28 ;  /* 0x0000002b377f7223 */ /* 0x000fe2000000001c */
[----:B------:R-:W-:Y:S01]  /*4ac0*/  FFMA R28, R64, R48, R131 ;  /* 0x00000030401c7223 */ /* 0x000fe20000000083 */
[C---:B------:R-:W-:Y:S01]  /*4ad0*/  FFMA R33, R65.reuse, R37, R24 ;  /* 0x0000002541217223 */ /* 0x040fe20000000018 */
[C---:B------:R-:W-:Y:S01]  /*4ae0*/  FFMA R30, R66.reuse, R42, R31 ;  /* 0x0000002a421e7223 */ /* 0x040fe2000000001f */
[----:B------:R-:W2:Y:S01]  /*4af0*/  LDS.128 R24, [R120.X4+UR5+0x1030] ;  /* 0x0010300578187984 */ /* 0x000ea20008004c00 */
[----:B------:R-:W-:Y:S01]  /*4b00*/  FFMA R29, R65, R49, R28 ;  /* 0x00000031411d7223 */ /* 0x000fe2000000001c */
        /* <DEDUP_REMOVED lines=8> */
[----:B------:R-:W-:Y:S01]  /*4b90*/  FFMA R77, R63, R35, R34 ;  /* 0x000000233f4d7223 */ /* 0x000fe20000000022 */
        /* <DEDUP_REMOVED lines=11> */
[----:B------:R-:W-:Y:S01]  /*4c50*/  FFMA R52, R58, R50, R33 ;  /* 0x000000323a347223 */ /* 0x000fe20000000021 */
[C---:B------:R-:W-:Y:S01]  /*4c60*/  FFMA R91, R59.reuse, R43, R34 ;  /* 0x0000002b3b5b7223 */ /* 0x040fe20000000022 */
[----:B------:R-:W-:Y:S01]  /*4c70*/  FFMA R89, R59, R39, R32 ;  /* 0x000000273b597223 */ /* 0x000fe20000000020 */
[-C--:B------:R-:W-:Y:S01]  /*4c80*/  FFMA R129, R55, R51.reuse, R54 ;  /* 0x0000003337817223 */ /* 0x080fe20000000036 */
[----:B------:R-:W-:Y:S01]  /*4c90*/  FFMA R135, R59, R51, R52 ;  /* 0x000000333b877223 */ /* 0x000fe20000000034 */
[C---:B-1----:R-:W-:Y:S01]  /*4ca0*/  FFMA R52, R20.reuse, R48, R139 ;  /* 0x0000003014347223 */ /* 0x042fe2000000008b */
        /* <DEDUP_REMOVED lines=84> */
[C---:B---3--:R-:W-:Y:S01]  /*51f0*/  FFMA R22, R24.reuse, R40, R87 ;  /* 0x0000002818167223 */ /* 0x048fe20000000057 */
[C---:B------:R-:W-:Y:S01]  /*5200*/  FFMA R20, R24.reuse, R36, R85 ;  /* 0x0000002418147223 */ /* 0x040fe20000000055 */
[C---:B------:R-:W-:Y:S01]  /*5210*/  FFMA R52, R24.reuse, R48, R163 ;  /* 0x0000003018347223 */ /* 0x040fe200000000a3 */
[-C--:B------:R-:W-:Y:S01]  /*5220*/  FFMA R24, R24, R44.reuse, R165 ;  /* 0x0000002c18187223 */ /* 0x080fe200000000a5 */
[----:B------:R-:W-:Y:S01]  /*5230*/  FFMA R159, R23, R51, R54 ;  /* 0x00000033179f7223 */ /* 0x000fe20000000036 */
[C---:B------:R-:W-:Y:S01]  /*5240*/  FFMA R55, R25.reuse, R41, R22 ;  /* 0x0000002919377223 */ /* 0x040fe20000000016 */
[C---:B------:R-:W-:Y:S01]  /*5250*/  FFMA R53, R25.reuse, R49, R52 ;  /* 0x0000003119357223 */ /* 0x040fe20000000034 */
[C---:B------:R-:W-:Y:S01]  /*5260*/  FFMA R57, R25.reuse, R37, R20 ;  /* 0x0000002519397223 */ /* 0x040fe20000000014 */
[-C--:B------:R-:W-:Y:S01]  /*5270*/  FFMA R25, R25, R45.reuse, R24 ;  /* 0x0000002d19197223 */ /* 0x080fe20000000018 */
[----:B------:R-:W3:Y:S01]  /*5280*/  LDS.128 R20, [R120.X4+UR5+0x21b0] ;  /* 0x0021b00578147984 */ /* 0x000ee20008004c00 */
[----:B------:R-:W-:Y:S01]  /*5290*/  FFMA R64, R64, R44, R133 ;  /* 0x0000002c40407223 */ /* 0x000fe20000000085 */
[C---:B------:R-:W-:Y:S01]  /*52a0*/  FFMA R54, R26.reuse, R50, R53 ;  /* 0x000000321a367223 */ /* 0x040fe20000000035 */
[C---:B------:R-:W-:Y:S01]  /*52b0*/  FFMA R52, R26.reuse, R42, R55 ;  /* 0x0000002a1a347223 */ /* 0x040fe20000000037 */
[C---:B------:R-:W-:Y:S01]  /*52c0*/  FFMA R24, R26.reuse, R38, R57 ;  /* 0x000000261a187223 */ /* 0x040fe20000000039 */
[-C--:B------:R-:W-:Y:S01]  /*52d0*/  FFMA R26, R26, R46.reuse, R25 ;  /* 0x0000002e1a1a7223 */ /* 0x080fe20000000019 */
[----:B------:R-:W-:Y:S01]  /*52e0*/  FFMA R65, R65, R45, R64 ;  /* 0x0000002d41417223 */ /* 0x000fe20000000040 */
[C---:B------:R-:W-:Y:S01]  /*52f0*/  FFMA R163, R27.reuse, R51, R54 ;  /* 0x000000331ba37223 */ /* 0x040fe20000000036 */
[C---:B------:R-:W-:Y:S01]  /*5300*/  FFMA R87, R27.reuse, R43, R52 ;  /* 0x0000002b1b577223 */ /* 0x040fe20000000034 */
[C---:B------:R-:W-:Y:S01]  /*5310*/  FFMA R85, R27.reuse, R39, R24 ;  /* 0x000000271b557223 */ /* 0x040fe20000000018 */
[----:B------:R-:W-:Y:S01]  /*5320*/  FFMA R66, R66, R46, R65 ;  /* 0x0000002e42427223 */ /* 0x000fe20000000041 */
[-C--:B------:R-:W-:Y:S01]  /*5330*/  FFMA R165, R27, R47.reuse, R26 ;  /* 0x0000002f1ba57223 */ /* 0x080fe2000000001a */
[C---:B-1----:R-:W-:Y:S01]  /*5340*/  FFMA R68, R28.reuse, R36, R68 ;  /* 0x000000241c447223 */ /* 0x042fe20000000044 */
[----:B------:R-:W1:Y:S01]  /*5350*/  LDS.128 R24, [R120.X4+UR5+0x3030] ;  /* 0x0030300578187984 */ /* 0x000e620008004c00 */
        /* <DEDUP_REMOVED lines=14> */
[----:B------:R-:W4:Y:S01]  /*5440*/  LDS.128 R56, [R120.X4+UR5+0x3130] ;  /* 0x0031300578387984 */ /* 0x000f220008004c00 */
[C---:B--2---:R-:W-:Y:S01]  /*5450*/  FFMA R82, R32.reuse, R48, R82 ;  /* 0x0000003020527223 */ /* 0x044fe20000000052 */
[C---:B------:R-:W-:Y:S01]  /*5460*/  FFMA R80, R32.reuse, R40, R80 ;  /* 0x0000002820507223 */ /* 0x040fe20000000050 */
[C---:B------:R-:W-:Y:S01]  /*5470*/  FFMA R74, R32.reuse, R36, R74 ;  /* 0x00000024204a7223 */ /* 0x040fe2000000004a */
        /* <DEDUP_REMOVED lines=8> */
[-C--:B------:R-:W-:Y:S01]  /*5500*/  FFMA R33, R33, R45.reuse, R86 ;  /* 0x0000002d21217223 */ /* 0x080fe20000000056 */
[C---:B---3--:R-:W-:Y:S01]  /*5510*/  FFMA R94, R20.reuse, R44, R94 ;  /* 0x0000002c145e7223 */ /* 0x048fe2000000005e */
[C---:B------:R-:W-:Y:S01]  /*5520*/  FFMA R92, R20.reuse, R48, R92 ;  /* 0x00000030145c7223 */ /* 0x040fe2000000005c */
[C---:B------:R-:W-:Y:S01]  /*5530*/  FFMA R90, R20.reuse, R40, R90 ;  /* 0x00000028145a7223 */ /* 0x040fe2000000005a */
[----:B------:R-:W-:Y:S01]  /*5540*/  FFMA R88, R20, R36, R88 ;  /* 0x0000002414587223 */ /* 0x000fe20000000058 */
        /* <DEDUP_REMOVED lines=13> */
[----:B------:R-:W1:Y:S01]  /*5620*/  LDS.128 R60, [R120.X4+UR5+0x31b0] ;  /* 0x0031b005783c7984 */ /* 0x000e620008004c00 */
[C---:B------:R-:W-:Y:S01]  /*5630*/  FFMA R92, R23.reuse, R51, R92 ;  /* 0x00000033175c7223 */ /* 0x040fe2000000005c */
[C---:B------:R-:W-:Y:S01]  /*5640*/  FFMA R90, R23.reuse, R43, R90 ;  /* 0x0000002b175a7223 */ /* 0x040fe2000000005a */
[C---:B------:R-:W-:Y:S01]  /*5650*/  FFMA R88, R23.reuse, R39, R88 ;  /* 0x0000002717587223 */ /* 0x040fe20000000058 */
[----:B------:R-:W-:Y:S01]  /*5660*/  FFMA R94, R23, R47, R94 ;  /* 0x0000002f175e7223 */ /* 0x000fe2000000005e */
[C---:B------:R-:W-:Y:S01]  /*5670*/  FFMA R102, R24.reuse, R44, R102 ;  /* 0x0000002c18667223 */ /* 0x040fe20000000066 */
[-C--:B------:R-:W-:Y:S01]  /*5680*/  FFMA R96, R24, R36.reuse, R96 ;  /* 0x0000002418607223 */ /* 0x080fe20000000060 */
[C---:B------:R-:W-:Y:S01]  /*5690*/  FFMA R21, R25.reuse, R49, R100 ;  /* 0x0000003119157223 */ /* 0x040fe20000000064 */
[C---:B------:R-:W-:Y:S01]  /*56a0*/  FFMA R23, R25.reuse, R41, R98 ;  /* 0x0000002919177223 */ /* 0x040fe20000000062 */
[C---:B----4-:R-:W-:Y:S01]  /*56b0*/  FFMA R104, R64.reuse, R36, R104 ;  /* 0x0000002440687223 */ /* 0x050fe20000000068 */
[----:B------:R-:W-:Y:S01]  /*56c0*/  FFMA R106, R64, R40, R106 ;  /* 0x00000028406a7223 */ /* 0x000fe2000000006a */
[C---:B------:R-:W-:Y:S01]  /*56d0*/  FFMA R29, R25.reuse, R45, R102 ;  /* 0x0000002d191d7223 */ /* 0x040fe20000000066 */
[-C--:B------:R-:W-:Y:S01]  /*56e0*/  FFMA R25, R25, R37.reuse, R96 ;  /* 0x0000002519197223 */ /* 0x080fe20000000060 */
[C---:B------:R-:W-:Y:S01]  /*56f0*/  FFMA R100, R26.reuse, R50, R21 ;  /* 0x000000321a647223 */ /* 0x040fe20000000015 */
[----:B------:R-:W-:Y:S01]  /*5700*/  FFMA R98, R26, R42, R23 ;  /* 0x0000002a1a627223 */ /* 0x000fe20000000017 */
[----:B------:R-:W-:Y:S01]  /*5710*/  FFMA R110, R64, R44, R110 ;  /* 0x0000002c406e7223 */ /* 0x000fe2000000006e */
[C---:B------:R-:W-:Y:S01]  /*5720*/  FFMA R23, R65.reuse, R37, R104 ;  /* 0x0000002541177223 */ /* 0x040fe20000000068 */
[C---:B------:R-:W-:Y:S01]  /*5730*/  FFMA R21, R65.reuse, R41, R106 ;  /* 0x0000002941157223 */ /* 0x040fe2000000006a */
[-C--:B------:R-:W-:Y:S01]  /*5740*/  FFMA R96, R26, R38.reuse, R25 ;  /* 0x000000261a607223 */ /* 0x080fe20000000019 */
[----:B------:R-:W-:Y:S01]  /*5750*/  FFMA R25, R65, R45, R110 ;  /* 0x0000002d41197223 */ /* 0x000fe2000000006e */
[----:B------:R-:W-:Y:S01]  /*5760*/  FFMA R74, R34, R38, R53 ;  /* 0x00000026224a7223 */ /* 0x000fe20000000035 */
[----:B------:R-:W-:Y:S01]  /*5770*/  FFMA R102, R26, R46, R29 ;  /* 0x0000002e1a667223 */ /* 0x000fe2000000001d */
[----:B------:R-:W-:Y:S01]  /*5780*/  FFMA R108, R64, R48, R108 ;  /* 0x00000030406c7223 */ /* 0x000fe2000000006c */
[C---:B------:R-:W-:Y:S01]  /*5790*/  FFMA R104, R66.reuse, R38, R23 ;  /* 0x0000002642687223 */ /* 0x040fe20000000017 */
[C---:B------:R-:W-:Y:S01]  /*57a0*/  FFMA R106, R66.reuse, R42, R21 ;  /* 0x0000002a426a7223 */ /* 0x040fe20000000015 */
[----:B------:R-:W-:Y:S01]  /*57b0*/  LDS.128 R52, [R120.X4+UR5+0x40] ;  /* 0x0000400578347984 */ /* 0x000fe20008004c00 */
[C---:B------:R-:W-:Y:S01]  /*57c0*/  FFMA R100, R27.reuse, R51, R100 ;  /* 0x000000331b647223 */ /* 0x040fe20000000064 */
[C---:B------:R-:W-:Y:S01]  /*57d0*/  FFMA R98, R27.reuse, R43, R98 ;  /* 0x0000002b1b627223 */ /* 0x040fe20000000062 */
[C---:B------:R-:W-:Y:S01]  /*57e0*/  FFMA R96, R27.reuse, R39, R96 ;  /* 0x000000271b607223 */ /* 0x040fe20000000060 */
[----:B------:R-:W-:Y:S01]  /*57f0*/  LDS.128 R20, [R125+0xc0] ;  /* 0x0000c0007d147984 */ /* 0x000fe20000000c00 */
[----:B------:R-:W-:Y:S01]  /*5800*/  FFMA R102, R27, R47, R102 ;  /* 0x0000002f1b667223 */ /* 0x000fe20000000066 */
[----:B------:R-:W-:Y:S01]  /*5810*/  FFMA R65, R65, R49, R108 ;  /* 0x0000003141417223 */ /* 0x000fe2000000006c */
[----:B------:R-:W-:Y:S01]  /*5820*/  FFMA R110, R66, R46, R25 ;  /* 0x0000002e426e7223 */ /* 0x000fe20000000019 */
[----:B------:R-:W2:Y:S01]  /*5830*/  LDS.128 R28, [R125+0x40] ;  /* 0x000040007d1c7984 */ /* 0x000ea20000000c00 */
[----:B------:R-:W-:Y:S01]  /*5840*/  FFMA R64, R56, R36, R97 ;  /* 0x0000002438407223 */ /* 0x000fe20000000061 */
[----:B------:R-:W-:Y:S01]  /*5850*/  FFMA R108, R66, R50, R65 ;  /* 0x00000032426c7223 */ /* 0x000fe20000000041 */
[C---:B------:R-:W-:Y:S01]  /*5860*/  FFMA R66, R56.reuse, R40, R99 ;  /* 0x0000002838427223 */ /* 0x040fe20000000063 */
[----:B------:R-:W3:Y:S01]  /*5870*/  LDS.128 R24, [R125+0x140] ;  /* 0x000140007d187984 */ /* 0x000ee20000000c00 */
        /* <DEDUP_REMOVED lines=35> */
[C---:B--2---:R-:W-:Y:S01]  /*5ab0*/  FFMA R36, R52.reuse, R28, R95 ;  /* 0x0000001c34247223 */ /* 0x044fe2000000005f */
[C---:B------:R-:W-:Y:S01]  /*5ac0*/  FFMA R93, R63.reuse, R39, R38 ;  /* 0x000000273f5d7223 */ /* 0x040fe20000000026 */
[----:B------:R-:W-:Y:S01]  /*5ad0*/  FFMA R38, R52, R20, R101 ;  /* 0x0000001434267223 */ /* 0x000fe20000000065 */
[----:B------:R-:W-:Y:S01]  /*5ae0*/  FFMA R46, R62, R46, R45 ;  /* 0x0000002e3e2e7223 */ /* 0x000fe2000000002d */
[----:B------:R-:W-:Y:S01]  /*5af0*/  FFMA R79, R63, R43, R42 ;  /* 0x0000002b3f4f7223 */ /* 0x000fe2000000002a */
[----:B---3--:R-:W-:Y:S01]  /*5b00*/  FFMA R40, R52, R24, R127 ;  /* 0x0000001834287223 */ /* 0x008fe2000000007f */
[C---:B------:R-:W-:Y:S01]  /*5b10*/  FFMA R43, R53.reuse, R21, R38 ;  /* 0x00000015352b7223 */ /* 0x040fe20000000026 */
[C---:B------:R-:W-:Y:S01]  /*5b20*/  FFMA R45, R53.reuse, R29, R36 ;  /* 0x0000001d352d7223 */ /* 0x040fe20000000024 */
[----:B------:R-:W-:Y:S01]  /*5b30*/  FFMA R50, R62, R50, R49 ;  /* 0x000000323e327223 */ /* 0x000fe20000000031 */
[----:B------:R-:W2:Y:S01]  /*5b40*/  LDS.128 R36, [R120.X4+UR5+0x1c0] ;  /* 0x0001c00578247984 */ /* 0x000ea20008004c00 */
[----:B------:R-:W-:Y:S01]  /*5b50*/  FFMA R41, R53, R25, R40 ;  /* 0x0000001935297223 */ /* 0x000fe20000000028 */
[C---:B------:R-:W-:Y:S01]  /*5b60*/  FFMA R42, R54.reuse, R22, R43 ;  /* 0x00000016362a7223 */ /* 0x040fe2000000002b */
[C---:B------:R-:W-:Y:S01]  /*5b70*/  FFMA R40, R54.reuse, R30, R45 ;  /* 0x0000001e36287223 */ /* 0x040fe2000000002d */
[----:B------:R-:W-:Y:S01]  /*5b80*/  FFMA R103, R63, R47, R46 ;  /* 0x0000002f3f677223 */ /* 0x000fe2000000002e */
[----:B------:R-:W-:Y:S01]  /*5b90*/  FFMA R44, R54, R26, R41 ;  /* 0x0000001a362c7223 */ /* 0x000fe20000000029 */
[C---:B------:R-:W-:Y:S01]  /*5ba0*/  FFMA R101, R55.reuse, R23, R42 ;  /* 0x0000001737657223 */ /* 0x040fe2000000002a */
[C---:B------:R-:W-:Y:S01]  /*5bb0*/  FFMA R95, R55.reuse, R31, R40 ;  /* 0x0000001f375f7223 */ /* 0x040fe20000000028 */
[C---:B----4-:R-:W-:Y:S01]  /*5bc0*/  FFMA R42, R64.reuse, R24, R107 ;  /* 0x00000018402a7223 */ /* 0x050fe2000000006b */
[C---:B------:R-:W-:Y:S01]  /*5bd0*/  FFMA R40, R64.reuse, R20, R105 ;  /* 0x0000001440287223 */ /* 0x040fe20000000069 */
[----:B------:R-:W-:Y:S01]  /*5be0*/  FFMA R127, R55, R27, R44 ;  /* 0x0000001b377f7223 */ /* 0x000fe2000000002c */
[-C--:B------:R-:W-:Y:S01]  /*5bf0*/  FFMA R44, R64, R32.reuse, R131 ;  /* 0x00000020402c7223 */ /* 0x080fe20000000083 */
[C---:B------:R-:W-:Y:S01]  /*5c00*/  FFMA R47, R65.reuse, R25, R42 ;  /* 0x00000019412f7223 */ /* 0x040fe2000000002a */
[C---:B------:R-:W-:Y:S01]  /*5c10*/  FFMA R49, R65.reuse, R21, R40 ;  /* 0x0000001541317223 */ /* 0x040fe20000000028 */
[----:B------:R-:W-:Y:S01]  /*5c20*/  FFMA R52, R52, R32, R129 ;  /* 0x0000002034347223 */ /* 0x000fe20000000081 */
[----:B------:R-:W3:Y:S01]  /*5c30*/  LDS.128 R40, [R120.X4+UR5+0x1040] ;  /* 0x0010400578287984 */ /* 0x000ee20008004c00 */
[-C--:B------:R-:W-:Y:S01]  /*5c40*/  FFMA R45, R65, R33.reuse, R44 ;  /* 0x00000021412d7223 */ /* 0x080fe2000000002c */
[C---:B------:R-:W-:Y:S01]  /*5c50*/  FFMA R46, R66.reuse, R26, R47 ;  /* 0x0000001a422e7223 */ /* 0x040fe2000000002f */
[C---:B------:R-:W-:Y:S01]  /*5c60*/  FFMA R44, R66.reuse, R22, R49 ;  /* 0x00000016422c7223 */ /* 0x040fe20000000031 */
[----:B------:R-:W-:Y:S01]  /*5c70*/  FFMA R53, R53, R33, R52 ;  /* 0x0000002135357223 */ /* 0x000fe20000000034 */
[----:B------:R-:W-:Y:S01]  /*5c80*/  FFMA R48, R66, R34, R45 ;  /* 0x0000002242307223 */ /* 0x000fe2000000002d */
[C---:B------:R-:W-:Y:S01]  /*5c90*/  FFMA R107, R67.reuse, R27, R46 ;  /* 0x0000001b436b7223 */ /* 0x040fe2000000002e */
[----:B------:R-:W-:Y:S01]  /*5ca0*/  FFMA R105, R67, R23, R44 ;  /* 0x0000001743697223 */ /* 0x000fe2000000002c */
[C---:B-1----:R-:W-:Y:S01]  /*5cb0*/  FFMA R46, R56.reuse, R24, R91 ;  /* 0x00000018382e7223 */ /* 0x042fe2000000005b */
        /* <DEDUP_REMOVED lines=13> */
[----:B------:R-:W-:Y:S01]  /*5d90*/  FFMA R52, R58, R34, R49 ;  /* 0x000000223a347223 */ /* 0x000fe20000000031 */
[C---:B------:R-:W-:Y:S01]  /*5da0*/  FFMA R91, R59.reuse, R27, R50 ;  /* 0x0000001b3b5b7223 */ /* 0x040fe20000000032 */
[C---:B------:R-:W-:Y:S01]  /*5db0*/  FFMA R89, R59.reuse, R23, R48 ;  /* 0x000000173b597223 */ /* 0x040fe20000000030 */
[C---:B--2---:R-:W-:Y:S01]  /*5dc0*/  FFMA R50, R36.reuse, R24, R111 ;  /* 0x0000001824327223 */ /* 0x044fe2000000006f */
[-C--:B------:R-:W-:Y:S01]  /*5dd0*/  FFMA R135, R59, R35.reuse, R52 ;  /* 0x000000233b877223 */ /* 0x080fe20000000034 */
[C---:B------:R-:W-:Y:S01]  /*5de0*/  FFMA R52, R36.reuse, R32, R139 ;  /* 0x0000002024347223 */ /* 0x040fe2000000008b */
[C---:B------:R-:W-:Y:S01]  /*5df0*/  FFMA R48, R36.reuse, R20, R109 ;  /* 0x0000001424307223 */ /* 0x040fe2000000006d */
[----:B------:R-:W-:Y:S01]  /*5e00*/  FFMA R36, R36, R28, R141 ;  /* 0x0000001c24247223 */ /* 0x000fe2000000008d */
        /* <DEDUP_REMOVED lines=81> */
[C---:B-1----:R-:W-:Y:S01]  /*6320*/  FFMA R38, R40.reuse, R24, R87 ;  /* 0x0000001828267223 */ /* 0x042fe20000000057 */
[C---:B------:R-:W-:Y:S01]  /*6330*/  FFMA R36, R40.reuse, R20, R85 ;  /* 0x0000001428247223 */ /* 0x040fe20000000055 */
[----:B------:R-:W1:Y:S01]  /*6340*/  LDS.128 R48, [R120.X4+UR5+0x2140] ;  /* 0x0021400578307984 */ /* 0x000e620008004c00 */
[----:B------:R-:W-:Y:S01]  /*6350*/  FFMA R157, R39, R27, R52 ;  /* 0x0000001b279d7223 */ /* 0x000fe20000000034 */
[C---:B------:R-:W-:Y:S01]  /*6360*/  FFMA R55, R41.reuse, R25, R38 ;  /* 0x0000001929377223 */ /* 0x040fe20000000026 */
[C---:B------:R-:W-:Y:S01]  /*6370*/  FFMA R57, R41.reuse, R21, R36 ;  /* 0x0000001529397223 */ /* 0x040fe20000000024 */
[----:B------:R-:W-:Y:S01]  /*6380*/  FFMA R52, R40, R32, R163 ;  /* 0x0000002028347223 */ /* 0x000fe200000000a3 */
[----:B------:R-:W3:Y:S01]  /*6390*/  LDS.128 R36, [R120.X4+UR5+0x21c0] ;  /* 0x0021c00578247984 */ /* 0x000ee20008004c00 */
[-C--:B------:R-:W-:Y:S01]  /*63a0*/  FFMA R64, R64, R28.reuse, R133 ;  /* 0x0000001c40407223 */ /* 0x080fe20000000085 */
[----:B------:R-:W-:Y:S01]  /*63b0*/  FFMA R40, R40, R28, R165 ;  /* 0x0000001c28287223 */ /* 0x000fe200000000a5 */
[----:B------:R-:W-:Y:S01]  /*63c0*/  FFMA R53, R41, R33, R52 ;  /* 0x0000002129357223 */ /* 0x000fe20000000034 */
[C---:B------:R-:W-:Y:S01]  /*63d0*/  FFMA R52, R42.reuse, R26, R55 ;  /* 0x0000001a2a347223 */ /* 0x040fe20000000037 */
[-C--:B------:R-:W-:Y:S01]  /*63e0*/  FFMA R65, R65, R29.reuse, R64 ;  /* 0x0000001d41417223 */ /* 0x080fe20000000040 */
[----:B------:R-:W-:Y:S01]  /*63f0*/  FFMA R41, R41, R29, R40 ;  /* 0x0000001d29297223 */ /* 0x000fe20000000028 */
[----:B------:R-:W-:Y:S01]  /*6400*/  FFMA R54, R42, R34, R53 ;  /* 0x000000222a367223 */ /* 0x000fe20000000035 */
[C---:B------:R-:W-:Y:S01]  /*6410*/  FFMA R87, R43.reuse, R27, R52 ;  /* 0x0000001b2b577223 */ /* 0x040fe20000000034 */
[----:B------:R-:W-:Y:S01]  /*6420*/  FFMA R66, R66, R30, R65 ;  /* 0x0000001e42427223 */ /* 0x000fe20000000041 */
[C---:B------:R-:W-:Y:S01]  /*6430*/  FFMA R40, R42.reuse, R22, R57 ;  /* 0x000000162a287223 */ /* 0x040fe20000000039 */
[----:B------:R-:W-:Y:S01]  /*6440*/  FFMA R163, R43, R35, R54 ;  /* 0x000000232ba37223 */ /* 0x000fe20000000036 */
[----:B------:R-:W-:Y:S01]  /*6450*/  FFMA R42, R42, R30, R41 ;  /* 0x0000001e2a2a7223 */ /* 0x000fe20000000029 */
[----:B------:R-:W4:Y:S01]  /*6460*/  LDS.128 R52, [R120.X4+UR5+0x3040] ;  /* 0x0030400578347984 */ /* 0x000f220008004c00 */
[----:B------:R-:W-:Y:S01]  /*6470*/  FFMA R133, R67, R31, R66 ;  /* 0x0000001f43857223 */ /* 0x000fe20000000042 */
[C---:B------:R-:W-:Y:S01]  /*6480*/  FFMA R85, R43.reuse, R23, R40 ;  /* 0x000000172b557223 */ /* 0x040fe20000000028 */
[-C--:B------:R-:W-:Y:S01]  /*6490*/  FFMA R165, R43, R31.reuse, R42 ;  /* 0x0000001f2ba57223 */ /* 0x080fe2000000002a */
[----:B------:R-:W4:Y:S01]  /*64a0*/  LDS.128 R64, [R120.X4+UR5+0x30c0] ;  /* 0x0030c00578407984 */ /* 0x000f220008004c00 */
[----:B------:R-:W-:-:S03]  /*64b0*/  FFMA R137, R59, R31, R58 ;  /* 0x0000001f3b897223 */ /* 0x000fc6000000003a */
[----:B------:R-:W-:Y:S01]  /*64c0*/  LDS.128 R60, [R125+0x1d0] ;  /* 0x0001d0007d3c7984 */ /* 0x000fe20000000c00 */
[C---:B--2---:R-:W-:Y:S01]  /*64d0*/  FFMA R76, R44.reuse, R32, R76 ;  /* 0x000000202c4c7223 */ /* 0x044fe2000000004c */
[C---:B------:R-:W-:Y:S01]  /*64e0*/  FFMA R70, R44.reuse, R24, R70 ;  /* 0x000000182c467223 */ /* 0x040fe20000000046 */
[C---:B------:R-:W-:Y:S01]  /*64f0*/  FFMA R68, R44.reuse, R20, R68 ;  /* 0x000000142c447223 */ /* 0x040fe20000000044 */
[----:B------:R-:W-:Y:S01]  /*6500*/  FFMA R78, R44, R28, R78 ;  /* 0x0000001c2c4e7223 */ /* 0x000fe2000000004e */
[C---:B------:R-:W-:Y:S01]  /*6510*/  FFMA R41, R45.reuse, R33, R76 ;  /* 0x000000212d297223 */ /* 0x040fe2000000004c */
[----:B------:R-:W-:Y:S01]  /*6520*/  FFMA R43, R45, R25, R70 ;  /* 0x000000192d2b7223 */ /* 0x000fe20000000046 */
[C---:B-1----:R-:W-:Y:S01]  /*6530*/  FFMA R82, R48.reuse, R32, R82 ;  /* 0x0000002030527223 */ /* 0x042fe20000000052 */
[----:B------:R-:W-:Y:S01]  /*6540*/  FFMA R80, R48, R24, R80 ;  /* 0x0000001830507223 */ /* 0x000fe20000000050 */
[C---:B------:R-:W-:Y:S01]  /*6550*/  FFMA R76, R46.reuse, R34, R41 ;  /* 0x000000222e4c7223 */ /* 0x040fe20000000029 */
[----:B------:R-:W-:Y:S01]  /*6560*/  FFMA R70, R46, R26, R43 ;  /* 0x0000001a2e467223 */ /* 0x000fe2000000002b */
[C---:B------:R-:W-:Y:S01]  /*6570*/  FFMA R41, R49.reuse, R33, R82 ;  /* 0x0000002131297223 */ /* 0x040fe20000000052 */
[----:B------:R-:W-:Y:S01]  /*6580*/  FFMA R43, R49, R25, R80 ;  /* 0x00000019312b7223 */ /* 0x000fe20000000050 */
[C---:B---3--:R-:W-:Y:S01]  /*6590*/  FFMA R92, R36.reuse, R32, R92 ;  /* 0x00000020245c7223 */ /* 0x048fe2000000005c */
[----:B------:R-:W-:Y:S01]  /*65a0*/  FFMA R90, R36, R24, R90 ;  /* 0x00000018245a7223 */ /* 0x000fe2000000005a */
[C---:B------:R-:W-:Y:S01]  /*65b0*/  FFMA R82, R50.reuse, R34, R41 ;  /* 0x0000002232527223 */ /* 0x040fe20000000029 */
[----:B------:R-:W-:Y:S01]  /*65c0*/  FFMA R80, R50, R26, R43 ;  /* 0x0000001a32507223 */ /* 0x000fe2000000002b */
[C---:B------:R-:W-:Y:S01]  /*65d0*/  FFMA R41, R37.reuse, R33, R92 ;  /* 0x0000002125297223 */ /* 0x040fe2000000005c */
[----:B------:R-:W-:Y:S01]  /*65e0*/  FFMA R43, R37, R25, R90 ;  /* 0x00000019252b7223 */ /* 0x000fe2000000005a */
[C---:B------:R-:W-:Y:S01]  /*65f0*/  FFMA R57, R45.reuse, R21, R68 ;  /* 0x000000152d397223 */ /* 0x040fe20000000044 */
[----:B------:R-:W-:Y:S01]  /*6600*/  FFMA R45, R45, R29, R78 ;  /* 0x0000001d2d2d7223 */ /* 0x000fe2000000004e */
[----:B------:R-:W-:Y:S01]  /*6610*/  FFMA R74, R48, R20, R74 ;  /* 0x00000014304a7223 */ /* 0x000fe2000000004a */
[C---:B------:R-:W-:Y:S01]  /*6620*/  FFMA R92, R38.reuse, R34, R41 ;  /* 0x00000022265c7223 */ /* 0x040fe20000000029 */
[----:B------:R-:W-:Y:S01]  /*6630*/  FFMA R90, R38, R26, R43 ;  /* 0x0000001a265a7223 */ /* 0x000fe2000000002b */
[----:B------:R-:W-:Y:S01]  /*6640*/  FFMA R78, R46, R30, R45 ;  /* 0x0000001e2e4e7223 */ /* 0x000fe2000000002d */
[----:B------:R-:W1:Y:S01]  /*6650*/  LDS.128 R40, [R120.X4+UR5+0x3140] ;  /* 0x0031400578287984 */ /* 0x000e620008004c00 */
[----:B------:R-:W-:Y:S01]  /*6660*/  FFMA R45, R49, R21, R74 ;  /* 0x00000015312d7223 */ /* 0x000fe2000000004a */
[C---:B------:R-:W-:Y:S01]  /*6670*/  FFMA R94, R36.reuse, R28, R94 ;  /* 0x0000001c245e7223 */ /* 0x040fe2000000005e */
[----:B------:R-:W-:Y:S01]  /*6680*/  FFMA R88, R36, R20, R88 ;  /* 0x0000001424587223 */ /* 0x000fe20000000058 */
[----:B----4-:R-:W-:Y:S01]  /*6690*/  FFMA R102, R52, R28, R102 ;  /* 0x0000001c34667223 */ /* 0x010fe20000000066 */
[-C--:B------:R-:W-:Y:S01]  /*66a0*/  FFMA R74, R50, R22.reuse, R45 ;  /* 0x00000016324a7223 */ /* 0x080fe2000000002d */
[C---:B------:R-:W-:Y:S01]  /*66b0*/  FFMA R45, R37.reuse, R29, R94 ;  /* 0x0000001d252d7223 */ /* 0x040fe2000000005e */
[----:B------:R-:W-:Y:S01]  /*66c0*/  FFMA R37, R37, R21, R88 ;  /* 0x0000001525257223 */ /* 0x000fe20000000058 */
[----:B------:R-:W-:Y:S01]  /*66d0*/  FFMA R68, R46, R22, R57 ;  /* 0x000000162e447223 */ /* 0x000fe20000000039 */
[----:B------:R-:W-:Y:S01]  /*66e0*/  FFMA R86, R48, R28, R86 ;  /* 0x0000001c30567223 */ /* 0x000fe20000000056 */
[C---:B------:R-:W-:Y:S01]  /*66f0*/  FFMA R94, R38.reuse, R30, R45 ;  /* 0x0000001e265e7223 */ /* 0x040fe2000000002d */
[----:B------:R-:W-:Y:S01]  /*6700*/  FFMA R45, R53, R29, R102 ;  /* 0x0000001d352d7223 */ /* 0x000fe20000000066 */
[----:B------:R-:W-:Y:S01]  /*6710*/  FFMA R88, R38, R22, R37 ;  /* 0x0000001626587223 */ /* 0x000fe20000000025 */
[C---:B------:R-:W-:Y:S01]  /*6720*/  FFMA R100, R52.reuse, R32, R100 ;  /* 0x0000002034647223 */ /* 0x040fe20000000064 */
[----:B------:R-:W-:Y:S01]  /*6730*/  FFMA R98, R52, R24, R98 ;  /* 0x0000001834627223 */ /* 0x000fe20000000062 */
[C---:B------:R-:W-:Y:S01]  /*6740*/  FFMA R76, R47.reuse, R35, R76 ;  /* 0x000000232f4c7223 */ /* 0x040fe2000000004c */
[C---:B------:R-:W-:Y:S01]  /*6750*/  FFMA R70, R47.reuse, R27, R70 ;  /* 0x0000001b2f467223 */ /* 0x040fe20000000046 */
[C---:B------:R-:W-:Y:S01]  /*6760*/  FFMA R68, R47.reuse, R23, R68 ;  /* 0x000000172f447223 */ /* 0x040fe20000000044 */
[----:B------:R-:W-:Y:S01]  /*6770*/  FFMA R78, R47, R31, R78 ;  /* 0x0000001f2f4e7223 */ /* 0x000fe2000000004e */
[----:B------:R-:W-:Y:S01]  /*6780*/  FFMA R102, R54, R30, R45 ;  /* 0x0000001e36667223 */ /* 0x000fe2000000002d */
[----:B------:R-:W-:Y:S01]  /*6790*/  FFMA R96, R52, R20, R96 ;  /* 0x0000001434607223 */ /* 0x000fe20000000060 */
[----:B------:R-:W2:Y:S01]  /*67a0*/  LDS.128 R44, [R120.X4+UR5+0x31c0] ;  /* 0x0031c005782c7984 */ /* 0x000ea20008004c00 */
        /* <DEDUP_REMOVED lines=32> */
[C---:B-1----:R-:W-:Y:S01]  /*69b0*/  FFMA R64, R40.reuse, R20, R97 ;  /* 0x0000001428407223 */ /* 0x042fe20000000061 */
[----:B------:R-:W-:Y:S01]  /*69c0*/  FFMA R72, R40, R32, R72 ;  /* 0x0000002028487223 */ /* 0x000fe20000000048 */
[----:B------:R-:W1:Y:S01]  /*69d0*/  LDS.128 R36, [R120.X4+UR5+0x50] ;  /* 0x0000500578247984 */ /* 0x000e620008004c00 */
        /* <DEDUP_REMOVED lines=40> */
[----:B------:R-:W-:Y:S01]  /*6c60*/  LDS.128 R44, [R125+0x1e0] ;  /* 0x0001e0007d2c7984 */ /* 0x000fe20000000c00 */
[C---:B---3--:R-:W-:Y:S01]  /*6c70*/  FFMA R22, R36.reuse, R52, R101 ;  /* 0x0000003424167223 */ /* 0x048fe20000000065 */
[C---:B------:R-:W-:Y:S01]  /*6c80*/  FFMA R29, R37.reuse, R49, R20 ;  /* 0x00000031251d7223 */ /* 0x040fe20000000014 */
[C---:B----4-:R-:W-:Y:S02]  /*6c90*/  FFMA R24, R36.reuse, R56, R127 ;  /* 0x0000003824187223 */ /* 0x050fe4000000007f */
        /* <DEDUP_REMOVED lines=17> */
[----:B------:R-:W3:Y:S01]  /*6db0*/  LDS.128 R24, [R120.X4+UR5+0x1050] ;  /* 0x0010500578187984 */ /* 0x000ee20008004c00 */
[----:B------:R-:W-:Y:S01]  /*6dc0*/  FFMA R29, R65, R61, R28 ;  /* 0x0000003d411d7223 */ /* 0x000fe2000000001c */
[C---:B------:R-:W-:Y:S01]  /*6dd0*/  FFMA R30, R66.reuse, R58, R31 ;  /* 0x0000003a421e7223 */ /* 0x040fe2000000001f */
[C---:B------:R-:W-:Y:S01]  /*6de0*/  FFMA R28, R66.reuse, R54, R33 ;  /* 0x00000036421c7223 */ /* 0x040fe20000000021 */
[----:B------:R-:W-:Y:S01]  /*6df0*/  FFMA R129, R39, R63, R38 ;  /* 0x0000003f27817223 */ /* 0x000fe20000000026 */
[----:B------:R-:W-:Y:S01]  /*6e00*/  FFMA R32, R66, R62, R29 ;  /* 0x0000003e42207223 */ /* 0x000fe2000000001d */
[C---:B------:R-:W-:Y:S01]  /*6e10*/  FFMA R107, R67.reuse, R59, R30 ;  /* 0x0000003b436b7223 */ /* 0x040fe2000000001e */
        /* <DEDUP_REMOVED lines=101> */
[C---:B--2---:R-:W-:Y:S01]  /*7470*/  FFMA R22, R24.reuse, R56, R87 ;  /* 0x0000003818167223 */ /* 0x044fe20000000057 */
[C---:B------:R-:W-:Y:S01]  /*7480*/  FFMA R20, R24.reuse, R52, R85 ;  /* 0x0000003418147223 */ /* 0x040fe20000000055 */
[----:B------:R-:W2:Y:S01]  /*7490*/  LDS.128 R32, [R120.X4+UR5+0x2150] ;  /* 0x0021500578207984 */ /* 0x000ea20008004c00 */
        /* <DEDUP_REMOVED lines=22> */
[----:B------:R-:W-:Y:S01]  /*7600*/  FFMA R137, R43, R51, R42 ;  /* 0x000000332b897223 */ /* 0x000fe2000000002a */
[C---:B-1----:R-:W-:Y:S01]  /*7610*/  FFMA R76, R28.reuse, R60, R76 ;  /* 0x0000003c1c4c7223 */ /* 0x042fe2000000004c */
[C---:B------:R-:W-:Y:S01]  /*7620*/  FFMA R70, R28.reuse, R56, R70 ;  /* 0x000000381c467223 */ /* 0x040fe20000000046 */
[C---:B------:R-:W-:Y:S01]  /*7630*/  FFMA R68, R28.reuse, R52, R68 ;  /* 0x000000341c447223 */ /* 0x040fe20000000044 */
[----:B------:R-:W-:Y:S01]  /*7640*/  FFMA R78, R28, R48, R78 ;  /* 0x000000301c4e7223 */ /* 0x000fe2000000004e */
[C---:B------:R-:W-:Y:S01]  /*7650*/  FFMA R25, R29.reuse, R61, R76 ;  /* 0x0000003d1d197223 */ /* 0x040fe2000000004c */
[----:B------:R-:W-:Y:S01]  /*7660*/  FFMA R27, R29, R57, R70 ;  /* 0x000000391d1b7223 */ /* 0x000fe20000000046 */
[C---:B--2---:R-:W-:Y:S01]  /*7670*/  FFMA R82, R32.reuse, R60, R82 ;  /* 0x0000003c20527223 */ /* 0x044fe20000000052 */
        /* <DEDUP_REMOVED lines=16> */
[----:B------:R-:W1:Y:S01]  /*7780*/  LDS.128 R24, [R120.X4+UR5+0x3150] ;  /* 0x0031500578187984 */ /* 0x000e620008004c00 */
[----:B------:R-:W-:Y:S01]  /*7790*/  FFMA R78, R30, R50, R29 ;  /* 0x000000321e4e7223 */ /* 0x000fe2000000001d */
[-C--:B------:R-:W-:Y:S01]  /*77a0*/  FFMA R86, R32, R48.reuse, R86 ;  /* 0x0000003020567223 */ /* 0x080fe20000000056 */
[C---:B------:R-:W-:Y:S01]  /*77b0*/  FFMA R29, R33.reuse, R53, R74 ;  /* 0x00000035211d7223 */ /* 0x040fe2000000004a */
[C---:B------:R-:W-:Y:S01]  /*77c0*/  FFMA R94, R20.reuse, R48, R94 ;  /* 0x00000030145e7223 */ /* 0x040fe2000000005e */
        /* <DEDUP_REMOVED lines=9> */
[C---:B------:R-:W-:Y:S01]  /*7860*/  FFMA R80, R35.reuse, R59, R80 ;  /* 0x0000003b23507223 */ /* 0x040fe20000000050 */
[C---:B------:R-:W-:Y:S01]  /*7870*/  FFMA R74, R35.reuse, R55, R74 ;  /* 0x00000037234a7223 */ /* 0x040fe2000000004a */
[----:B------:R-:W-:Y:S01]  /*7880*/  FFMA R86, R35, R51, R86 ;  /* 0x0000003323567223 */ /* 0x000fe20000000056 */
[C---:B----4-:R-:W-:Y:S01]  /*7890*/  FFMA R102, R36.reuse, R48, R102 ;  /* 0x0000003024667223 */ /* 0x050fe20000000066 */
[C---:B------:R-:W-:Y:S01]  /*78a0*/  FFMA R100, R36.reuse, R60, R100 ;  /* 0x0000003c24647223 */ /* 0x040fe20000000064 */
[C---:B------:R-:W-:Y:S01]  /*78b0*/  FFMA R98, R36.reuse, R56, R98 ;  /* 0x0000003824627223 */ /* 0x040fe20000000062 */
        /* <DEDUP_REMOVED lines=18> */
[----:B------:R-:W-:Y:S01]  /*79e0*/  FFMA R21, R65, R57, R106 ;  /* 0x0000003941157223 */ /* 0x000fe2000000006a */
[-C--:B------:R-:W-:Y:S01]  /*79f0*/  FFMA R68, R30, R54.reuse, R41 ;  /* 0x000000361e447223 */ /* 0x080fe20000000029 */
        /* <DEDUP_REMOVED lines=9> */
[----:B------:R-:W-:Y:S01]  /*7a90*/  LDS.128 R28, [R125+0xe0] ;  /* 0x0000e0007d1c7984 */ /* 0x000fe20000000c00 */
[C---:B------:R-:W-:Y:S01]  /*7aa0*/  FFMA R100, R39.reuse, R63, R100 ;  /* 0x0000003f27647223 */ /* 0x040fe20000000064 */
[C---:B------:R-:W-:Y:S01]  /*7ab0*/  FFMA R98, R39.reuse, R59, R98 ;  /* 0x0000003b27627223 */ /* 0x040fe20000000062 */
[C---:B------:R-:W-:Y:S01]  /*7ac0*/  FFMA R96, R39.reuse, R55, R96 ;  /* 0x0000003727607223 */ /* 0x040fe20000000060 */
[----:B------:R-:W3:Y:S01]  /*7ad0*/  LDS.128 R20, [R120.X4+UR5+0x60] ;  /* 0x0000600578147984 */ /* 0x000ee20008004c00 */
[----:B------:R-:W-:Y:S01]  /*7ae0*/  FFMA R102, R39, R51, R102 ;  /* 0x0000003327667223 */ /* 0x000fe20000000066 */
[----:B------:R-:W-:Y:S01]  /*7af0*/  FFMA R65, R65, R61, R108 ;  /* 0x0000003d41417223 */ /* 0x000fe2000000006c */
[C---:B-1----:R-:W-:Y:S01]  /*7b00*/  FFMA R64, R24.reuse, R52, R97 ;  /* 0x0000003418407223 */ /* 0x042fe20000000061 */
[----:B------:R-:W1:Y:S01]  /*7b10*/  LDS.128 R40, [R125+0x60] ;  /* 0x000060007d287984 */ /* 0x000e620000000c00 */
[----:B------:R-:W-:Y:S01]  /*7b20*/  FFMA R72, R24, R60, R72 ;  /* 0x0000003c18487223 */ /* 0x000fe20000000048 */
        /* <DEDUP_REMOVED lines=39> */
[C---:B-1----:R-:W-:Y:S01]  /*7da0*/  FFMA R32, R20.reuse, R40, R95 ;  /* 0x0000002814207223 */ /* 0x042fe2000000005f */
[C---:B----4-:R-:W-:Y:S01]  /*7db0*/  FFMA R48, R20.reuse, R36, R127 ;  /* 0x0000002414307223 */ /* 0x050fe2000000007f */
[----:B------:R-:W-:Y:S01]  /*7dc0*/  FFMA R20, R20, R44, R129 ;  /* 0x0000002c14147223 */ /* 0x000fe20000000081 */
[C---:B------:R-:W-:Y:S01]  /*7dd0*/  FFMA R51, R21.reuse, R29, R34 ;  /* 0x0000001d15337223 */ /* 0x040fe20000000022 */
[C---:B------:R-:W-:Y:S01]  /*7de0*/  FFMA R53, R21.reuse, R41, R32 ;  /* 0x0000002915357223 */ /* 0x040fe20000000020 */
[C---:B------:R-:W-:Y:S01]  /*7df0*/  FFMA R49, R21.reuse, R37, R48 ;  /* 0x0000002515317223 */ /* 0x040fe20000000030 */
[----:B------:R-:W1:Y:S01]  /*7e00*/  LDS.128 R32, [R120.X4+UR5+0x1e0] ;  /* 0x0001e00578207984 */ /* 0x000e620008004c00 */
        /* <DEDUP_REMOVED lines=57> */
[C---:B---3--:R-:W-:Y:S01]  /*81a0*/  FFMA R34, R20.reuse, R36, R75 ;  /* 0x0000002414227223 */ /* 0x048fe2000000004b */
        /* <DEDUP_REMOVED lines=20> */
[----:B------:R-:W-:Y:S01]  /*82f0*/  FFMA R156, R23, R43, R156 ;  /* 0x0000002b179c7223 */ /* 0x000fe2000000009c */
[C---:B------:R-:W-:Y:S01]  /*8300*/  FFMA R55, R49.reuse, R37, R22 ;  /* 0x0000002531377223 */ /* 0x040fe20000000016 */
[----:B------:R-:W-:Y:S01]  /*8310*/  FFMA R69, R49, R29, R20 ;  /* 0x0000001d31457223 */ /* 0x000fe20000000014 */
[C---:B------:R-:W-:Y:S01]  /*8320*/  FFMA R52, R48.reuse, R44, R147 ;  /* 0x0000002c30347223 */ /* 0x040fe20000000093 */
[----:B------:R-:W2:Y:S01]  /*8330*/  LDS.128 R20, [R120.X4+UR5+0x2060] ;  /* 0x0020600578147984 */ /* 0x000ea20008004c00 */
[----:B------:R-:W-:-:S02]  /*8340*/  FFMA R48, R48, R40, R149 ;  /* 0x0000002830307223 */ /* 0x000fc40000000095 */
        /* <DEDUP_REMOVED lines=36> */
[C---:B------:R-:W-:Y:S01]  /*8590*/  FFMA R32, R34.reuse, R30, R77 ;  /* 0x0000001e22207223 */ /* 0x040fe2000000004d */
[----:B------:R-:W-:Y:S01]  /*85a0*/  FFMA R152, R27, R43, R152 ;  /* 0x0000002b1b987223 */ /* 0x000fe20000000098 */
[----:B------:R-:W-:Y:S01]  /*85b0*/  FFMA R34, R34, R42, R33 ;  /* 0x0000002a22227223 */ /* 0x000fe20000000021 */
[----:B------:R-:W3:Y:S01]  /*85c0*/  LDS.128 R24, [R120.X4+UR5+0x2160] ;  /* 0x0021600578187984 */ /* 0x000ee20008004c00 */
        /* <DEDUP_REMOVED lines=66> */
[----:B------:R-:W-:Y:S01]  /*89f0*/  FFMA R107, R35, R47, R50 ;  /* 0x0000002f236b7223 */ /* 0x000fe20000000032 */
[----:B------:R-:W-:Y:S01]  /*8a00*/  FFMA R32, R34, R42, R49 ;  /* 0x0000002a22207223 */ /* 0x000fe20000000031 */
[----:B-1----:R-:W-:Y:S01]  /*8a10*/  FFMA R102, R52, R40, R102 ;  /* 0x0000002834667223 */ /* 0x002fe20000000066 */
        /* <DEDUP_REMOVED lines=9> */
[C---:B------:R-:W-:Y:S01]  /*8ab0*/  FFMA R35, R53.reuse, R37, R98 ;  /* 0x0000002535237223 */ /* 0x040fe20000000062 */
[----:B------:R-:W-:Y:S01]  /*8ac0*/  FFMA R32, R54, R42, R49 ;  /* 0x0000002a36207223 */ /* 0x000fe20000000031 */
[-C--:B------:R-:W-:Y:S01]  /*8ad0*/  FFMA R53, R53, R29.reuse, R96 ;  /* 0x0000001d35357223 */ /* 0x080fe20000000060 */
[----:B------:R-:W1:Y:S01]  /*8ae0*/  LDS.128 R48, [R120.X4+UR5+0x31e0] ;  /* 0x0031e00578307984 */ /* 0x000e620008004c00 */
[C---:B---3--:R-:W-:Y:S01]  /*8af0*/  FFMA R104, R20.reuse, R28, R104 ;  /* 0x0000001c14687223 */ /* 0x048fe20000000068 */
[C---:B------:R-:W-:Y:S01]  /*8b00*/  FFMA R106, R20.reuse, R36, R106 ;  /* 0x00000024146a7223 */ /* 0x040fe2000000006a */
[----:B------:R-:W-:Y:S01]  /*8b10*/  FFMA R110, R20, R40, R110 ;  /* 0x00000028146e7223 */ /* 0x000fe2000000006e */
[C---:B------:R-:W-:Y:S01]  /*8b20*/  FFMA R52, R54.reuse, R46, R33 ;  /* 0x0000002e36347223 */ /* 0x040fe20000000021 */
[----:B------:R-:W-:Y:S01]  /*8b30*/  FFMA R34, R54, R38, R35 ;  /* 0x0000002636227223 */ /* 0x000fe20000000023 */
[----:B------:R-:W-:Y:S01]  /*8b40*/  FFMA R108, R20, R44, R108 ;  /* 0x0000002c146c7223 */ /* 0x000fe2000000006c */
[C---:B------:R-:W-:Y:S01]  /*8b50*/  FFMA R35, R21.reuse, R29, R104 ;  /* 0x0000001d15237223 */ /* 0x040fe20000000068 */
[C---:B------:R-:W-:Y:S01]  /*8b60*/  FFMA R33, R21.reuse, R37, R106 ;  /* 0x0000002515217223 */ /* 0x040fe2000000006a */
[-C--:B------:R-:W-:Y:S01]  /*8b70*/  FFMA R54, R54, R30.reuse, R53 ;  /* 0x0000001e36367223 */ /* 0x080fe20000000035 */
[----:B------:R-:W-:Y:S01]  /*8b80*/  FFMA R53, R21, R41, R110 ;  /* 0x0000002915357223 */ /* 0x000fe2000000006e */
[C---:B------:R-:W-:Y:S01]  /*8b90*/  FFMA R103, R55.reuse, R39, R34 ;  /* 0x0000002737677223 */ /* 0x040fe20000000022 */
[----:B------:R-:W-:Y:S01]  /*8ba0*/  FFMA R151, R55, R43, R32 ;  /* 0x0000002b37977223 */ /* 0x000fe20000000020 */
[----:B------:R-:W-:Y:S01]  /*8bb0*/  FFMA R21, R21, R45, R108 ;  /* 0x0000002d15157223 */ /* 0x000fe2000000006c */
[C---:B------:R-:W-:Y:S01]  /*8bc0*/  FFMA R20, R22.reuse, R30, R35 ;  /* 0x0000001e16147223 */ /* 0x040fe20000000023 */
[C---:B------:R-:W-:Y:S01]  /*8bd0*/  FFMA R68, R22.reuse, R38, R33 ;  /* 0x0000002616447223 */ /* 0x040fe20000000021 */
[----:B------:R-:W-:Y:S01]  /*8be0*/  LDS.128 R108, [R120.X4+UR5+0x70] ;  /* 0x00007005786c7984 */ /* 0x000fe20008004c00 */
[C---:B------:R-:W-:Y:S01]  /*8bf0*/  FFMA R105, R55.reuse, R47, R52 ;  /* 0x0000002f37697223 */ /* 0x040fe20000000034 */
[-C--:B------:R-:W-:Y:S01]  /*8c00*/  FFMA R101, R55, R31.reuse, R54 ;  /* 0x0000001f37657223 */ /* 0x080fe20000000036 */
[C---:B------:R-:W-:Y:S01]  /*8c10*/  FFMA R98, R22.reuse, R42, R53 ;  /* 0x0000002a16627223 */ /* 0x040fe20000000035 */
[----:B------:R-:W3:Y:S01]  /*8c20*/  LDS.128 R32, [R125+0xf0] ;  /* 0x0000f0007d207984 */ /* 0x000ee20000000c00 */
[----:B------:R-:W-:Y:S01]  /*8c30*/  FFMA R96, R22, R46, R21 ;  /* 0x0000002e16607223 */ /* 0x000fe20000000015 */
[C---:B------:R-:W-:Y:S01]  /*8c40*/  FFMA R163, R23.reuse, R31, R20 ;  /* 0x0000001f17a37223 */ /* 0x040fe20000000014 */
[C---:B--2---:R-:W-:Y:S01]  /*8c50*/  FFMA R22, R24.reuse, R36, R99 ;  /* 0x0000002418167223 */ /* 0x044fe20000000063 */
[----:B------:R-:W2:Y:S01]  /*8c60*/  LDS.128 R76, [R125+0x170] ;  /* 0x000170007d4c7984 */ /* 0x000ea20000000c00 */
[C---:B------:R-:W-:Y:S01]  /*8c70*/  FFMA R20, R24.reuse, R28, R97 ;  /* 0x0000001c18147223 */ /* 0x040fe20000000061 */
[C---:B------:R-:W-:Y:S01]  /*8c80*/  FFMA R96, R23.reuse, R47, R96 ;  /* 0x0000002f17607223 */ /* 0x040fe20000000060 */
[C---:B------:R-:W-:Y:S01]  /*8c90*/  FFMA R165, R23.reuse, R39, R68 ;  /* 0x0000002717a57223 */ /* 0x040fe20000000044 */
[----:B------:R-:W4:Y:S01]  /*8ca0*/  LDS.128 R52, [R125+0x70] ;  /* 0x000070007d347984 */ /* 0x000f220000000c00 */
[----:B------:R-:W-:Y:S01]  /*8cb0*/  FFMA R98, R23, R43, R98 ;  /* 0x0000002b17627223 */ /* 0x000fe20000000062 */
[C---:B------:R-:W-:Y:S01]  /*8cc0*/  FFMA R99, R25.reuse, R37, R22 ;  /* 0x0000002519637223 */ /* 0x040fe20000000016 */
[C---:B------:R-:W-:Y:S01]  /*8cd0*/  FFMA R72, R24.reuse, R44, R72 ;  /* 0x0000002c18487223 */ /* 0x040fe20000000048 */
[----:B------:R1:W4:Y:S01]  /*8ce0*/  LDS.128 R92, [R125+0x1f0] ;  /* 0x0001f0007d5c7984 */ /* 0x0003220000000c00 */
[----:B------:R-:W-:Y:S01]  /*8cf0*/  FFMA R84, R24, R40, R84 ;  /* 0x0000002818547223 */ /* 0x000fe20000000054 */
[----:B------:R-:W-:Y:S01]  /*8d00*/  FFMA R68, R26, R38, R99 ;  /* 0x000000261a447223 */ /* 0x000fe20000000063 */
[----:B------:R-:W-:-:S03]  /*8d10*/  FFMA R97, R25, R45, R72 ;  /* 0x0000002d19617223 */ /* 0x000fc60000000048 */
[----:B------:R-:W-:Y:S01]  /*8d20*/  FFMA R99, R27, R39, R68 ;  /* 0x000000271b637223 */ /* 0x000fe20000000044 */
[----:B------:R-:W-:Y:S01]  /*8d30*/  FFMA R70, R26, R46, R97 ;  /* 0x0000002e1a467223 */ /* 0x000fe20000000061 */
[C---:B-1----:R-:W-:Y:S01]  /*8d40*/  FFMA R125, R25.reuse, R29, R20 ;  /* 0x0000001d197d7223 */ /* 0x042fe20000000014 */
[----:B------:R-:W-:Y:S01]  /*8d50*/  FFMA R25, R25, R41, R84 ;  /* 0x0000002919197223 */ /* 0x000fe20000000054 */
[----:B------:R-:W1:Y:S01]  /*8d60*/  LDS.128 R20, [R120.X4+UR5+0xf0] ;  /* 0x0000f00578147984 */ /* 0x000e620008004c00 */
        /* <DEDUP_REMOVED lines=12> */
[----:B------:R-:W-:Y:S01]  /*8e30*/  FFMA R40, R48, R40, R61 ;  /* 0x0000002830287223 */ /* 0x000fe2000000003d */
[----:B------:R-:W-:Y:S01]  /*8e40*/  FFMA R37, R49, R37, R36 ;  /* 0x0000002531257223 */ /* 0x000fe20000000024 */
[----:B------:R-:W-:Y:S01]  /*8e50*/  FFMA R102, R50, R46, R45 ;  /* 0x0000002e32667223 */ /* 0x000fe2000000002d */
[----:B------:R-:W-:Y:S01]  /*8e60*/  FFMA R106, R51, R31, R106 ;  /* 0x0000001f336a7223 */ /* 0x000fe2000000006a */
[----:B------:R-:W-:Y:S01]  /*8e70*/  FFMA R41, R49, R41, R40 ;  /* 0x0000002931297223 */ /* 0x000fe20000000028 */
[----:B---3--:R-:W-:Y:S01]  /*8e80*/  FFMA R148, R108, R32, R148 ;  /* 0x000000206c947223 */ /* 0x008fe20000000094 */
[C---:B------:R-:W-:Y:S01]  /*8e90*/  FFMA R104, R50.reuse, R38, R37 ;  /* 0x0000002632687223 */ /* 0x040fe20000000025 */
[----:B------:R-:W-:Y:S01]  /*8ea0*/  FFMA R102, R51, R47, R102 ;  /* 0x0000002f33667223 */ /* 0x000fe20000000066 */
[----:B------:R-:W-:Y:S01]  /*8eb0*/  FFMA R164, R50, R42, R41 ;  /* 0x0000002a32a47223 */ /* 0x000fe20000000029 */
[C---:B--2---:R-:W-:Y:S01]  /*8ec0*/  FFMA R150, R108.reuse, R76, R150 ;  /* 0x0000004c6c967223 */ /* 0x044fe20000000096 */
[----:B------:R-:W-:Y:S01]  /*8ed0*/  FFMA R31, R109, R33, R148 ;  /* 0x000000216d1f7223 */ /* 0x000fe20000000094 */
[----:B------:R-:W2:Y:S01]  /*8ee0*/  LDS.128 R44, [R120.X4+UR5+0x1f0] ;  /* 0x0001f005782c7984 */ /* 0x000ea20008004c00 */
[----:B------:R-:W-:Y:S01]  /*8ef0*/  FFMA R104, R51, R39, R104 ;  /* 0x0000002733687223 */ /* 0x000fe20000000068 */
[----:B----4-:R-:W-:Y:S01]  /*8f00*/  FFMA R146, R108, R52, R146 ;  /* 0x000000346c927223 */ /* 0x010fe20000000092 */
[----:B------:R-:W-:Y:S01]  /*8f10*/  FFMA R29, R109, R77, R150 ;  /* 0x0000004d6d1d7223 */ /* 0x000fe20000000096 */
[----:B------:R-:W-:Y:S01]  /*8f20*/  FFMA R28, R110, R34, R31 ;  /* 0x000000226e1c7223 */ /* 0x000fe2000000001f */
[----:B------:R-:W-:Y:S01]  /*8f30*/  FFMA R164, R51, R43, R164 ;  /* 0x0000002b33a47223 */ /* 0x000fe200000000a4 */
[----:B------:R-:W-:Y:S01]  /*8f40*/  FFMA R162, R108, R92, R162 ;  /* 0x0000005c6ca27223 */ /* 0x000fe200000000a2 */
[----:B------:R-:W-:Y:S01]  /*8f50*/  FFMA R37, R109, R53, R146 ;  /* 0x000000356d257223 */ /* 0x000fe20000000092 */
[----:B------:R-:W-:-:S02]  /*8f60*/  FFMA R30, R110, R78, R29 ;  /* 0x0000004e6e1e7223 */ /* 0x000fc4000000001d */
[----:B------:R-:W-:Y:S01]  /*8f70*/  FFMA R109, R109, R93, R162 ;  /* 0x0000005d6d6d7223 */ /* 0x000fe200000000a2 */
[----:B------:R-:W-:-:S03]  /*8f80*/  FFMA R108, R110, R54, R37 ;  /* 0x000000366e6c7223 */ /* 0x000fc60000000025 */
[----:B------:R-:W-:Y:S01]  /*8f90*/  FFMA R36, R110, R94, R109 ;  /* 0x0000005e6e247223 */ /* 0x000fe2000000006d */
[C---:B------:R-:W-:Y:S01]  /*8fa0*/  FFMA R109, R111.reuse, R35, R28 ;  /* 0x000000236f6d7223 */ /* 0x040fe2000000001c */
[C---:B-1----:R-:W-:Y:S01]  /*8fb0*/  FFMA R28, R20.reuse, R32, R65 ;  /* 0x00000020141c7223 */ /* 0x042fe20000000041 */
        /* <DEDUP_REMOVED lines=37> */
[C---:B------:R-:W-:Y:S01]  /*9210*/  FFMA R37, R27.reuse, R35, R24 ;  /* 0x000000231b257223 */ /* 0x040fe20000000018 */
[----:B------:R-:W-:Y:S01]  /*9220*/  FFMA R36, R27, R55, R26 ;  /* 0x000000371b247223 */ /* 0x000fe2000000001a */
[----:B------:R-:W-:Y:S01]  /*9230*/  FFMA R158, R44, R52, R158 ;  /* 0x000000342c9e7223 */ /* 0x000fe2000000009e */
        /* <DEDUP_REMOVED lines=77> */
[----:B------:R-:W4:Y:S01]  /*9710*/  LDS.128 R60, [R120.X4+UR5+0x21f0] ;  /* 0x0021f005783c7984 */ /* 0x000f220008004c00 */
[C---:B------:R-:W-:Y:S01]  /*9720*/  FFMA R51, R47.reuse, R95, R48 ;  /* 0x0000005f2f337223 */ /* 0x040fe20000000030 */
[C---:B------:R-:W-:Y:S01]  /*9730*/  FFMA R49, R47.reuse, R35, R44 ;  /* 0x000000232f317223 */ /* 0x040fe2000000002c */
[C---:B------:R-:W-:Y:S01]  /*9740*/  FFMA R48, R47.reuse, R55, R46 ;  /* 0x000000372f307223 */ /* 0x040fe2000000002e */
[C---:B---3--:R-:W-:Y:S01]  /*9750*/  FFMA R56, R28.reuse, R92, R139 ;  /* 0x0000005c1c387223 */ /* 0x048fe2000000008b */
        /* <DEDUP_REMOVED lines=86> */
[----:B------:R-:W-:Y:S01]  /*9cc0*/  IADD3 R144, P0, R0, UR6, RZ ;  /* 0x0000000600907c10 */ /* 0x000fe2000ff1e0ff */
[----:B------:R-:W-:Y:S01]  /*9cd0*/  FFMA R62, R59, R79, R62 ;  /* 0x0000004f3b3e7223 */ /* 0x000fe2000000003e */
[C---:B------:R-:W-:Y:S01]  /*9ce0*/  FFMA R57, R21.reuse, R93, R96 ;  /* 0x0000005d15397223 */ /* 0x040fe20000000060 */
[C---:B------:R-:W-:Y:S01]  /*9cf0*/  FFMA R59, R21.reuse, R77, R58 ;  /* 0x0000004d153b7223 */ /* 0x040fe2000000003a */
[C---:B------:R-:W-:Y:S01]  /*9d00*/  FFMA R101, R21.reuse, R33, R56 ;  /* 0x0000002115657223 */ /* 0x040fe20000000038 */
[----:B------:R-:W-:Y:S01]  /*9d10*/  FFMA R21, R21, R53, R98 ;  /* 0x0000003515157223 */ /* 0x000fe20000000062 */
[----:B------:R-:W-:Y:S01]  /*9d20*/  IADD3.X R145, R3, UR7, RZ, P0, !PT ;  /* 0x0000000703917c10 */ /* 0x000fe200087fe4ff */
[C---:B------:R-:W-:Y:S01]  /*9d30*/  FFMA R56, R22.reuse, R94, R57 ;  /* 0x0000005e16387223 */ /* 0x040fe20000000039 */
[----:B------:R-:W-:Y:S01]  /*9d40*/  ISETP.GE.U32.AND P0, PT, R123, R121, PT ;  /* 0x000000797b00720c */ /* 0x000fe20003f06070 */
[C---:B------:R-:W-:Y:S01]  /*9d50*/  FFMA R58, R22.reuse, R78, R59 ;  /* 0x0000004e163a7223 */ /* 0x040fe2000000003b */
[C---:B------:R-:W-:Y:S01]  /*9d60*/  FFMA R20, R22.reuse, R34, R101 ;  /* 0x0000002216147223 */ /* 0x040fe20000000065 */
[----:B------:R-:W-:Y:S01]  /*9d70*/  FFMA R22, R22, R54, R21 ;  /* 0x0000003616167223 */ /* 0x000fe20000000015 */
[----:B------:R-:W-:Y:S01]  /*9d80*/  IADD3 R142, P2, R2, UR6, RZ ;  /* 0x00000006028e7c10 */ /* 0x000fe2000ff5e0ff */
[C---:B------:R-:W-:Y:S01]  /*9d90*/  FFMA R59, R23.reuse, R95, R56 ;  /* 0x0000005f173b7223 */ /* 0x040fe20000000038 */
[C---:B---3--:R-:W-:Y:S01]  /*9da0*/  FFMA R146, R88.reuse, R52, R100 ;  /* 0x0000003458927223 */ /* 0x048fe20000000064 */
[C---:B------:R-:W-:Y:S01]  /*9db0*/  FFMA R58, R23.reuse, R79, R58 ;  /* 0x0000004f173a7223 */ /* 0x040fe2000000003a */
[C---:B------:R-:W-:Y:S01]  /*9dc0*/  FFMA R57, R23.reuse, R35, R20 ;  /* 0x0000002317397223 */ /* 0x040fe20000000014 */
[----:B------:R-:W-:Y:S01]  /*9dd0*/  FFMA R56, R23, R55, R22 ;  /* 0x0000003717387223 */ /* 0x000fe20000000016 */
[----:B------:R-:W-:Y:S01]  /*9de0*/  IADD3.X R143, R5, UR7, RZ, P2, !PT ;  /* 0x00000007058f7c10 */ /* 0x000fe200097fe4ff */
[----:B------:R-:W1:Y:S01]  /*9df0*/  LDS.128 R20, [R120.X4+UR5+0x31f0] ;  /* 0x0031f00578147984 */ /* 0x000e620008004c00 */
[C---:B------:R-:W-:Y:S01]  /*9e00*/  LEA R103, R119.reuse, R138, 0xe ;  /* 0x0000008a77677211 */ /* 0x040fe200078e70ff */
[----:B------:R-:W-:Y:S01]  /*9e10*/  FFMA R150, R88, R76, R99 ;  /* 0x0000004c58967223 */ /* 0x000fe20000000063 */
[----:B------:R-:W-:Y:S01]  /*9e20*/  IADD3 R100, P1, R6, UR6, RZ ;  /* 0x0000000606647c10 */ /* 0x000fe2000ff3e0ff */
[----:B------:R-:W-:Y:S06]  /*9e30*/  BAR.SYNC 0x0 ;  /* 0x0000000000007b1d */ /* 0x000fec0000000000 */
[----:B------:R-:W-:Y:S01]  /*9e40*/  IADD3 R140, P3, R4, UR6, RZ ;  /* 0x00000006048c7c10 */ /* 0x000fe2000ff7e0ff */
[----:B------:R-:W-:Y:S01]  /*9e50*/  @!PT LDS RZ, [RZ] ;  /* 0x00000000fffff984 */ /* 0x000fe20000000800 */
[----:B------:R-:W-:Y:S01]  /*9e60*/  @!PT LDS RZ, [RZ] ;  /* 0x00000000fffff984 */ /* 0x000fe20000000800 */
[----:B------:R-:W-:Y:S01]  /*9e70*/  @!PT LDS RZ, [RZ] ;  /* 0x00000000fffff984 */ /* 0x000fe20000000800 */
[----:B------:R2:W-:Y:S01]  /*9e80*/  LDGSTS.E.BYPASS.128 [R103], [R144.64], !P0 ;  /* 0x0000000090677fae */ /* 0x0005e2000c101c4a */
[----:B------:R-:W-:Y:S01]  /*9e90*/  IADD3 R98, P2, R8, UR6, RZ ;  /* 0x0000000608627c10 */ /* 0x000fe2000ff5e0ff */
[C---:B------:R-:W-:Y:S01]  /*9ea0*/  FFMA R148, R88.reuse, R32, R97 ;  /* 0x0000002058947223 */ /* 0x040fe20000000061 */
[----:B------:R-:W-:Y:S01]  /*9eb0*/  LEA R105, R119, R136, 0xe ;  /* 0x0000008877697211 */ /* 0x000fe200078e70ff */
[----:B------:R-:W-:Y:S01]  /*9ec0*/  FFMA R88, R88, R92, R125 ;  /* 0x0000005c58587223 */ /* 0x000fe2000000007d */
[----:B------:R-:W-:Y:S01]  /*9ed0*/  IADD3.X R101, R9, UR7, RZ, P1, !PT ;  /* 0x0000000709657c10 */ /* 0x000fe20008ffe4ff */
[----:B------:R-:W-:Y:S01]  /*9ee0*/  USHF.L.U32 UR5, UR4, 0xe, URZ ;  /* 0x0000000e04057899 */ /* 0x000fe2000800063f */
[----:B------:R-:W-:Y:S01]  /*9ef0*/  IADD3.X R141, R7, UR7, RZ, P3, !PT ;  /* 0x00000007078d7c10 */ /* 0x000fe20009ffe4ff */
[----:B------:R3:W-:Y:S01]  /*9f00*/  LDGSTS.E.BYPASS.128 [R105], [R142.64], !P0 ;  /* 0x000000008e697fae */ /* 0x0007e2000c101c4a */
[----:B------:R-:W-:-:S02]  /*9f10*/  LEA R107, R119, R134, 0xe ;  /* 0x00000086776b7211 */ /* 0x000fc400078e70ff */
[----:B------:R-:W-:Y:S02]  /*9f20*/  IADD3 R96, P1, R10, UR6, RZ ;  /* 0x000000060a607c10 */ /* 0x000fe4000ff3e0ff */
[----:B------:R-:W-:Y:S01]  /*9f30*/  IADD3.X R99, R11, UR7, RZ, P2, !PT ;  /* 0x000000070b637c10 */ /* 0x000fe200097fe4ff */
[----:B------:R4:W-:Y:S01]  /*9f40*/  LDGSTS.E.BYPASS.128 [R107], [R140.64], !P0 ;  /* 0x000000008c6b7fae */ /* 0x0009e2000c101c4a */
[----:B--2---:R-:W-:Y:S02]  /*9f50*/  IADD3 R144, P2, R12, UR6, RZ ;  /* 0x000000060c907c10 */ /* 0x004fe4000ff5e0ff */
[----:B------:R-:W-:Y:S02]  /*9f60*/  LEA R125, R119, R132, 0xe ;  /* 0x00000084777d7211 */ /* 0x000fe400078e70ff */
[----:B------:R-:W-:Y:S02]  /*9f70*/  IADD3.X R97, R13, UR7, RZ, P1, !PT ;  /* 0x000000070d617c10 */ /* 0x000fe40008ffe4ff */
[----:B------:R-:W-:Y:S01]  /*9f80*/  LEA R103, R119, R130, 0xe ;  /* 0x0000008277677211 */ /* 0x000fe200078e70ff */
[----:B------:R2:W-:Y:S01]  /*9f90*/  LDGSTS.E.BYPASS.128 [R125], [R100.64], !P0 ;  /* 0x00000000647d7fae */ /* 0x0005e2000c101c4a */
[----:B---3--:R-:W-:-:S02]  /*9fa0*/  IADD3 R142, P1, R14, UR6, RZ ;  /* 0x000000060e8e7c10 */ /* 0x008fc4000ff3e0ff */
[----:B------:R-:W-:Y:S01]  /*9fb0*/  IADD3.X R145, R15, UR7, RZ, P2, !PT ;  /* 0x000000070f917c10 */ /* 0x000fe200097fe4ff */
[----:B------:R3:W-:Y:S01]  /*9fc0*/  LDGSTS.E.BYPASS.128 [R103], [R98.64], !P0 ;  /* 0x0000000062677fae */ /* 0x0007e2000c101c4a */
[C---:B------:R-:W-:Y:S02]  /*9fd0*/  LEA R105, R119.reuse, R128, 0xe ;  /* 0x0000008077697211 */ /* 0x040fe400078e70ff */
[----:B----4-:R-:W-:Y:S01]  /*9fe0*/  IADD3 R140, P2, R16, UR6, RZ ;  /* 0x00000006108c7c10 */ /* 0x010fe2000ff5e0ff */
[C---:B-1----:R-:W-:Y:S01]  /*9ff0*/  FFMA R102, R20.reuse, R92, R102 ;  /* 0x0000005c14667223 */ /* 0x042fe20000000066 */
[----:B------:R-:W-:Y:S01]  /*a000*/  LEA R107, R119, R126, 0xe ;  /* 0x0000007e776b7211 */ /* 0x000fe200078e70ff */
[----:B------:R1:W-:Y:S01]  /*a010*/  LDGSTS.E.BYPASS.128 [R105], [R96.64], !P0 ;  /* 0x0000000060697fae */ /* 0x0003e2000c101c4a */
[----:B------:R-:W-:Y:S01]  /*a020*/  IADD3.X R143, R17, UR7, RZ, P1, !PT ;  /* 0x00000007118f7c10 */ /* 0x000fe20008ffe4ff */
[C---:B------:R-:W-:Y:S01]  /*a030*/  FFMA R104, R20.reuse, R76, R104 ;  /* 0x0000004c14687223 */ /* 0x040fe20000000068 */
[C---:B--2---:R-:W-:Y:S01]  /*a040*/  LEA R125, R119.reuse, R124, 0xe ;  /* 0x0000007c777d7211 */ /* 0x044fe200078e70ff */
[----:B------:R2:W-:Y:S01]  /*a050*/  LDGSTS.E.BYPASS.128 [R107], [R144.64], !P0 ;  /* 0x00000000906b7fae */ /* 0x0005e2000c101c4a */
[----:B------:R-:W-:Y:S01]  /*a060*/  LEA R127, R119, 0x8000, 0xd ;  /* 0x00008000777f7811 */ /* 0x000fe200078e68ff */
[----:B------:R-:W-:Y:S01]  /*a070*/  FFMA R164, R20, R52, R164 ;  /* 0x0000003414a47223 */ /* 0x000fe200000000a4 */
[----:B------:R-:W-:Y:S01]  /*a080*/  IADD3.X R141, R19, UR7, RZ, P2, !PT ;  /* 0x00000007138d7c10 */ /* 0x000fe200097fe4ff */
[----:B------:R4:W-:Y:S01]  /*a090*/  LDGSTS.E.BYPASS.128 [R125], [R142.64], !P0 ;  /* 0x000000008e7d7fae */ /* 0x0009e2000c101c4a */
[----:B------:R-:W-:Y:S01]  /*a0a0*/  IADD3 R100, P1, R18, UR6, RZ ;  /* 0x0000000612647c10 */ /* 0x000fe2000ff3e0ff */
[----:B------:R-:W-:Y:S01]  /*a0b0*/  FFMA R106, R20, R32, R106 ;  /* 0x00000020146a7223 */ /* 0x000fe2000000006a */
[----:B---3--:R-:W-:Y:S01]  /*a0c0*/  IADD3 R98, P2, R114, UR6, RZ ;  /* 0x0000000672627c10 */ /* 0x008fe2000ff5e0ff */
[----:B------:R-:W0:Y:S01]  /*a0d0*/  LDGDEPBAR ;  /* 0x00000000000079af */ /* 0x000e220000000000 */
[----:B-1----:R-:W-:Y:S01]  /*a0e0*/  IADD3 R96, P3, R116, UR6, RZ ;  /* 0x0000000674607c10 */ /* 0x002fe2000ff7e0ff */
[C---:B------:R-:W-:Y:S01]  /*a0f0*/  FFMA R105, R89.reuse, R77, R150 ;  /* 0x0000004d59697223 */ /* 0x040fe20000000096 */
[----:B------:R-:W-:Y:S01]  /*a100*/  IADD3 R103, R138, R127, RZ ;  /* 0x0000007f8a677210 */ /* 0x000fe20007ffe0ff */
[----:B--2---:R-:W-:Y:S01]  /*a110*/  FFMA R107, R89, R33, R148 ;  /* 0x00000021596b7223 */ /* 0x004fe20000000094 */
[----:B------:R-:W-:Y:S01]  /*a120*/  IADD3.X R101, R112, UR7, RZ, P1, !PT ;  /* 0x0000000770657c10 */ /* 0x000fe20008ffe4ff */
[----:B------:R-:W-:Y:S01]  /*a130*/  FFMA R77, R21, R77, R104 ;  /* 0x0000004d154d7223 */ /* 0x000fe20000000068 */
[-C--:B------:R-:W-:Y:S01]  /*a140*/  IADD3 R129, R136, R127.reuse, RZ ;  /* 0x0000007f88817210 */ /* 0x080fe20007ffe0ff */
[----:B------:R1:W-:Y:S01]  /*a150*/  LDGSTS.E.BYPASS.128 [R103], [R140.64], !P0 ;  /* 0x000000008c677fae */ /* 0x0003e2000c101c4a */
[----:B------:R-:W-:Y:S01]  /*a160*/  IADD3.X R99, R113, UR7, RZ, P2, !PT ;  /* 0x0000000771637c10 */ /* 0x000fe200097fe4ff */
[----:B------:R-:W-:Y:S01]  /*a170*/  UIADD3 UR6, UP1, UR6, 0x80, URZ ;  /* 0x0000008006067890 */ /* 0x000fe2000ff3e03f */
[-C--:B----4-:R-:W-:Y:S01]  /*a180*/  IADD3 R125, R134, R127.reuse, RZ ;  /* 0x0000007f867d7210 */ /* 0x090fe20007ffe0ff */
[----:B------:R2:W-:Y:S01]  /*a190*/  LDGSTS.E.BYPASS.128 [R129], [R100.64], !P0 ;  /* 0x0000000064817fae */ /* 0x0005e2000c101c4a */
[----:B------:R-:W-:Y:S01]  /*a1a0*/  IADD3.X R97, R115, UR7, RZ, P3, !PT ;  /* 0x0000000773617c10 */ /* 0x000fe20009ffe4ff */
[----:B------:R-:W-:Y:S01]  /*a1b0*/  UIADD3.X UR7, URZ, UR7, URZ, UP1, !UPT ;  /* 0x000000073f077290 */ /* 0x000fe20008ffe43f */
[----:B------:R-:W-:Y:S01]  /*a1c0*/  IADD3 R127, R132, R127, RZ ;  /* 0x0000007f847f7210 */ /* 0x000fe20007ffe0ff */
[----:B------:R3:W-:Y:S04]  /*a1d0*/  LDGSTS.E.BYPASS.128 [R125], [R98.64], !P0 ;  /* 0x00000000627d7fae */ /* 0x0007e8000c101c4a */
[----:B------:R4:W-:Y:S01]  /*a1e0*/  LDGSTS.E.BYPASS.128 [R127], [R96.64], !P0 ;  /* 0x00000000607f7fae */ /* 0x0009e2000c101c4a */
[----:B------:R-:W-:Y:S01]  /*a1f0*/  ISETP.GE.U32.AND P0, PT, R123, 0x90, PT ;  /* 0x000000907b00780c */ /* 0x000fe20003f06070 */
[C---:B-1----:R-:W-:Y:S01]  /*a200*/  FFMA R103, R89.reuse, R93, R88 ;  /* 0x0000005d59677223 */ /* 0x042fe20000000058 */
[----:B------:R-:W-:Y:S01]  /*a210*/  FFMA R89, R89, R53, R146 ;  /* 0x0000003559597223 */ /* 0x000fe20000000092 */
[----:B------:R-:W0:Y:S01]  /*a220*/  LDGDEPBAR ;  /* 0x00000000000079af */ /* 0x000e220000000000 */
[C---:B------:R-:W-:Y:S01]  /*a230*/  FFMA R93, R21.reuse, R93, R102 ;  /* 0x0000005d155d7223 */ /* 0x040fe20000000066 */
[C---:B------:R-:W-:Y:S01]  /*a240*/  FFMA R53, R21.reuse, R53, R164 ;  /* 0x0000003515357223 */ /* 0x040fe200000000a4 */
[----:B------:R-:W-:Y:S01]  /*a250*/  FFMA R21, R21, R33, R106 ;  /* 0x0000002115157223 */ /* 0x000fe2000000006a */
[C---:B------:R-:W-:Y:S01]  /*a260*/  FFMA R142, R90.reuse, R94, R103 ;  /* 0x0000005e5a8e7223 */ /* 0x040fe20000000067 */
[C---:B------:R-:W-:Y:S01]  /*a270*/  FFMA R140, R90.reuse, R78, R105 ;  /* 0x0000004e5a8c7223 */ /* 0x040fe20000000069 */
[C---:B------:R-:W-:Y:S01]  /*a280*/  FFMA R88, R90.reuse, R34, R107 ;  /* 0x000000225a587223 */ /* 0x040fe2000000006b */
[-C--:B------:R-:W-:Y:S01]  /*a290*/  FFMA R90, R90, R54.reuse, R89 ;  /* 0x000000365a5a7223 */ /* 0x080fe20000000059 */
[C---:B------:R-:W-:Y:S01]  /*a2a0*/  FFMA R54, R22.reuse, R54, R53 ;  /* 0x0000003616367223 */ /* 0x040fe20000000035 */
[C---:B------:R-:W-:Y:S01]  /*a2b0*/  FFMA R34, R22.reuse, R34, R21 ;  /* 0x0000002216227223 */ /* 0x040fe20000000015 */
[C---:B------:R-:W-:Y:S01]  /*a2c0*/  FFMA R78, R22.reuse, R78, R77 ;  /* 0x0000004e164e7223 */ /* 0x040fe2000000004d */
[----:B------:R-:W-:Y:S01]  /*a2d0*/  FFMA R22, R22, R94, R93 ;  /* 0x0000005e16167223 */ /* 0x000fe2000000005d */
[C---:B---3--:R-:W-:Y:S01]  /*a2e0*/  FFMA R99, R91.reuse, R95, R142 ;  /* 0x0000005f5b637223 */ /* 0x048fe2000000008e */
[C---:B------:R-:W-:Y:S01]  /*a2f0*/  FFMA R98, R91.reuse, R79, R140 ;  /* 0x0000004f5b627223 */ /* 0x040fe2000000008c */
[C---:B----4-:R-:W-:Y:S01]  /*a300*/  FFMA R97, R91.reuse, R35, R88 ;  /* 0x000000235b617223 */ /* 0x050fe20000000058 */
[----:B------:R-:W-:Y:S01]  /*a310*/  FFMA R96, R91, R55, R90 ;  /* 0x000000375b607223 */ /* 0x000fe2000000005a */
[C---:B------:R-:W-:Y:S01]  /*a320*/  FFMA R95, R23.reuse, R95, R22 ;  /* 0x0000005f175f7223 */ /* 0x040fe20000000016 */
[C---:B------:R-:W-:Y:S01]  /*a330*/  FFMA R94, R23.reuse, R79, R78 ;  /* 0x0000004f175e7223 */ /* 0x040fe2000000004e */
[C---:B------:R-:W-:Y:S01]  /*a340*/  FFMA R93, R23.reuse, R35, R34 ;  /* 0x00000023175d7223 */ /* 0x040fe20000000022 */
[----:B------:R-:W-:Y:S01]  /*a350*/  FFMA R92, R23, R55, R54 ;  /* 0x00000037175c7223 */ /* 0x000fe20000000036 */
[----:B------:R-:W-:-:S04]  /*a360*/  DEPBAR.LE SB0, 0x2 ;  /* 0x000080800000791a */ /* 0x000fc80000000000 */
[----:B------:R-:W-:Y:S06]  /*a370*/  BAR.SYNC 0x0 ;  /* 0x0000000000007b1d */ /* 0x000fec0000000000 */
[----:B--2---:R-:W-:Y:S01]  /*a380*/  @P0 CALL.REL.NOINC `(.L_x_0) ;  /* 0x0000001000000944 */ /* 0x004fe20003c00000 */
[----:B------:R-:W-:Y:S05]  /*a390*/  BRA `(.L_x_1) ;  /* 0xffff716000007947 */ /* 0x000fea000383ffff */
.L_x_0:
[----:B------:R-:W1:Y:S01]  /*a3a0*/  S2R R0, SR_TID.X ;  /* 0x0000000000007919 */ /* 0x000e620000002100 */
[----:B------:R-:W-:Y:S01]  /*a3b0*/  ULDC UR4, c[0x0][0x178] ;  /* 0x00005e0000047ab9 */ /* 0x000fe20000000800 */
[----:B------:R-:W-:-:S04]  /*a3c0*/  DEPBAR.LE SB0, 0x0 ;  /* 0x000080000000791a */ /* 0x000fc80000000000 */
[----:B------:R-:W-:Y:S01]  /*a3d0*/  UIMAD UR4, UR4, 0x32, URZ ;  /* 0x00000032040478a4 */ /* 0x000fe2000f8e023f */
[C---:B------:R-:W-:Y:S02]  /*a3e0*/  LOP3.LUT R3, R118.reuse, 0x20, RZ, 0xfc, !PT ;  /* 0x0000002076037812 */ /* 0x040fe400078efcff */
[----:B------:R-:W-:Y:S02]  /*a3f0*/  LOP3.LUT R4, R118, 0x28, RZ, 0xfc, !PT ;  /* 0x0000002876047812 */ /* 0x000fe400078efcff */
[----:B-1----:R-:W-:Y:S02]  /*a400*/  SHF.R.U32.HI R6, RZ, 0x4, R0 ;  /* 0x00000004ff067819 */ /* 0x002fe40000011600 */
[----:B------:R-:W-:Y:S02]  /*a410*/  SHF.L.U32 R2, R0, 0x2, RZ ;  /* 0x0000000200027819 */ /* 0x000fe400000006ff */
[----:B------:R-:W-:Y:S02]  /*a420*/  SGXT.U32 R6, R6, 0x3 ;  /* 0x000000030606781a */ /* 0x000fe40000000000 */
[----:B------:R-:W-:-:S02]  /*a430*/  LOP3.LUT R117, R117, 0x3c, R2, 0xf8, !PT ;  /* 0x0000003c75757812 */ /* 0x000fc400078ef802 */
[----:B------:R-:W-:Y:S01]  /*a440*/  LOP3.LUT R0, R118, 0x8, RZ, 0xfc, !PT ;  /* 0x0000000876007812 */ /* 0x000fe200078efcff */
[----:B------:R-:W-:Y:S01]  /*a450*/  IMAD R122, R6, 0x110, R122 ;  /* 0x00000110067a7824 */ /* 0x000fe200078e027a */
[----:B------:R-:W-:Y:S06]  /*a460*/  BAR.SYNC 0x0 ;  /* 0x0000000000007b1d */ /* 0x000fec0000000000 */
[----:B------:R-:W-:Y:S01]  /*a470*/  ISETP.GE.AND P0, PT, R117, 0xb0, PT ;  /* 0x000000b07500780c */ /* 0x000fe20003f06270 */
[----:B------:R-:W-:Y:S01]  /*a480*/  STS.128 [R122.X4], R108 ;  /* 0x0000006c7a007388 */ /* 0x000fe20000004c00 */
[----:B------:R-:W-:Y:S01]  /*a490*/  SHF.L.U32 R5, R122, 0x2, RZ ;  /* 0x000000027a057819 */ /* 0x000fe200000006ff */
[----:B------:R-:W-:Y:S01]  /*a4a0*/  IMAD R117, R118, 0xb0, R117 ;  /* 0x000000b076757824 */ /* 0x000fe200078e0275 */
[----:B------:R-:W-:Y:S01]  /*a4b0*/  ISETP.LT.AND P2, PT, R0, UR4, !P0 ;  /* 0x0000000400007c0c */ /* 0x000fe2000c741270 */
[----:B------:R-:W-:Y:S01]  /*a4c0*/  STS.128 [R122.X4+0x110], R64 ;  /* 0x000110407a007388 */ /* 0x000fe20000004c00 */
[----:B------:R-:W-:-:S02]  /*a4d0*/  LOP3.LUT R0, R118, 0x10, RZ, 0xfc, !PT ;  /* 0x0000001076007812 */ /* 0x000fc400078efcff */
[----:B------:R-:W-:Y:S01]  /*a4e0*/  ISETP.LT.AND P3, PT, R118, UR4, !P0 ;  /* 0x0000000476007c0c */ /* 0x000fe2000c761270 */
[----:B------:R-:W-:Y:S01]  /*a4f0*/  STS.128 [R122.X4+0x220], R36 ;  /* 0x000220247a007388 */ /* 0x000fe20000004c00 */
[----:B------:R-:W-:Y:S01]  /*a500*/  ISETP.LT.AND P1, PT, R0, UR4, !P0 ;  /* 0x0000000400007c0c */ /* 0x000fe2000c721270 */
[----:B------:R-:W-:Y:S01]  /*a510*/  IMAD R0, R6, -0x330, R5 ;  /* 0xfffffcd006007824 */ /* 0x000fe200078e0205 */
[----:B------:R-:W-:Y:S01]  /*a520*/  LOP3.LUT R2, R118, 0x18, RZ, 0xfc, !PT ;  /* 0x0000001876027812 */ /* 0x000fe200078efcff */
[----:B------:R-:W-:Y:S04]  /*a530*/  STS.128 [R122.X4+0x330], R40 ;  /* 0x000330287a007388 */ /* 0x000fe80000004c00 */
[----:B------:R-:W-:Y:S06]  /*a540*/  BAR.SYNC 0x0 ;  /* 0x0000000000007b1d */ /* 0x000fec0000000000 */
[----:B------:R-:W1:Y:S01]  /*a550*/  LDS.128 R64, [R0] ;  /* 0x0000000000407984 */ /* 0x000e620000000c00 */
[----:B------:R-:W-:-:S02]  /*a560*/  ISETP.LT.AND P6, PT, R2, UR4, !P0 ;  /* 0x0000000402007c0c */ /* 0x000fc4000c7c1270 */
[----:B------:R-:W-:Y:S01]  /*a570*/  ISETP.LT.AND P5, PT, R3, UR4, !P0 ;  /* 0x0000000403007c0c */ /* 0x000fe2000c7a1270 */
[----:B------:R-:W2:Y:S01]  /*a580*/  LDS.128 R76, [R0+0x880] ;  /* 0x00088000004c7984 */ /* 0x000ea20000000c00 */
[----:B------:R-:W-:-:S03]  /*a590*/  ISETP.LT.AND P4, PT, R4, UR4, !P0 ;  /* 0x0000000404007c0c */ /* 0x000fc6000c781270 */
[----:B------:R-:W3:Y:S04]  /*a5a0*/  LDS.128 R40, [R0+0x1100] ;  /* 0x0011000000287984 */ /* 0x000ee80000000c00 */
[----:B------:R-:W4:Y:S04]  /*a5b0*/  LDS.128 R52, [R0+0x1980] ;  /* 0x0019800000347984 */ /* 0x000f280000000c00 */
[----:B------:R-:W-:Y:S06]  /*a5c0*/  BAR.SYNC 0x0 ;  /* 0x0000000000007b1d */ /* 0x000fec0000000000 */
[----:B------:R-:W-:Y:S04]  /*a5d0*/  STS.128 [R122.X4], R72 ;  /* 0x000000487a007388 */ /* 0x000fe80000004c00 */
[----:B------:R-:W-:Y:S04]  /*a5e0*/  STS.128 [R122.X4+0x110], R68 ;  /* 0x000110447a007388 */ /* 0x000fe80000004c00 */
[----:B------:R-:W-:Y:S04]  /*a5f0*/  STS.128 [R122.X4+0x220], R80 ;  /* 0x000220507a007388 */ /* 0x000fe80000004c00 */
[----:B------:R-:W-:Y:S04]  /*a600*/  STS.128 [R122.X4+0x330], R48 ;  /* 0x000330307a007388 */ /* 0x000fe80000004c00 */
[----:B------:R-:W-:Y:S06]  /*a610*/  BAR.SYNC 0x0 ;  /* 0x0000000000007b1d */ /* 0x000fec0000000000 */
[----:B------:R-:W1:Y:S01]  /*a620*/  LDS.128 R88, [R0] ;  /* 0x0000000000587984 */ /* 0x000e620000000c00 */
[----:B------:R-:W-:-:S03]  /*a630*/  MOV R69, 0x4 ;  /* 0x0000000400457802 */ /* 0x000fc60000000f00 */
[----:B------:R-:W1:Y:S02]  /*a640*/  LDS.128 R36, [R0+0x880] ;  /* 0x0008800000247984 */ /* 0x000e640000000c00 */
[C---:B------:R-:W-:Y:S02]  /*a650*/  IMAD.WIDE R2, R117.reuse, R69, c[0x0][0x170] ;  /* 0x00005c0075027625 */ /* 0x040fe400078e0245 */
[----:B------:R-:W1:Y:S04]  /*a660*/  LDS.128 R12, [R0+0x1100] ;  /* 0x00110000000c7984 */ /* 0x000e680000000c00 */
[----:B------:R-:W1:Y:S04]  /*a670*/  LDS.128 R32, [R0+0x1980] ;  /* 0x0019800000207984 */ /* 0x000e680000000c00 */
[----:B------:R-:W-:Y:S06]  /*a680*/  BAR.SYNC 0x0 ;  /* 0x0000000000007b1d */ /* 0x000fec0000000000 */
[----:B------:R-:W-:Y:S04]  /*a690*/  STS.128 [R122.X4], R84 ;  /* 0x000000547a007388 */ /* 0x000fe80000004c00 */
[----:B------:R-:W-:Y:S04]  /*a6a0*/  STS.128 [R122.X4+0x110], R44 ;  /* 0x0001102c7a007388 */ /* 0x000fe80000004c00 */
[----:B------:R-:W-:Y:S04]  /*a6b0*/  STS.128 [R122.X4+0x220], R28 ;  /* 0x0002201c7a007388 */ /* 0x000fe80000004c00 */
[----:B------:R-:W-:Y:S04]  /*a6c0*/  STS.128 [R122.X4+0x330], R24 ;  /* 0x000330187a007388 */ /* 0x000fe80000004c00 */
[----:B------:R-:W-:Y:S06]  /*a6d0*/  BAR.SYNC 0x0 ;  /* 0x0000000000007b1d */ /* 0x000fec0000000000 */
[----:B------:R-:W1:Y:S01]  /*a6e0*/  LDS.128 R20, [R0] ;  /* 0x0000000000147984 */ /* 0x000e620000000c00 */
[----:B------:R-:W-:-:S02]  /*a6f0*/  IADD3 R44, R117, 0x1600, RZ ;  /* 0x00001600752c7810 */ /* 0x000fc40007ffe0ff */
[C---:B------:R-:W-:Y:S01]  /*a700*/  IADD3 R28, R117.reuse, 0x1080, RZ ;  /* 0x00001080751c7810 */ /* 0x040fe20007ffe0ff */
[----:B------:R-:W1:Y:S01]  /*a710*/  LDS.128 R16, [R0+0x880] ;  /* 0x0008800000107984 */ /* 0x000e620000000c00 */
[C---:B------:R-:W-:Y:S02]  /*a720*/  LOP3.LUT R31, R118.reuse, 0x48, RZ, 0xfc, !PT ;  /* 0x00000048761f7812 */ /* 0x040fe400078efcff */
[C---:B------:R-:W-:Y:S01]  /*a730*/  IADD3 R24, R117.reuse, 0x580, RZ ;  /* 0x0000058075187810 */ /* 0x040fe20007ffe0ff */
[----:B------:R-:W2:Y:S01]  /*a740*/  LDS.128 R4, [R0+0x1100] ;  /* 0x0011000000047984 */ /* 0x000ea20000000c00 */
[----:B------:R-:W-:Y:S01]  /*a750*/  LOP3.LUT R26, R118, 0x30, RZ, 0xfc, !PT ;  /* 0x00000030761a7812 */ /* 0x000fe200078efcff */
[-C--:B------:R-:W-:Y:S01]  /*a760*/  IMAD.WIDE R28, R28, R69.reuse, c[0x0][0x170] ;  /* 0x00005c001c1c7625 */ /* 0x080fe200078e0245 */
[----:B------:R-:W-:Y:S01]  /*a770*/  IADD3 R27, R117, 0xb00, RZ ;  /* 0x00000b00751b7810 */ /* 0x000fe20007ffe0ff */
[----:B------:R-:W3:Y:S01]  /*a780*/  LDS.128 R8, [R0+0x1980] ;  /* 0x0019800000087984 */ /* 0x000ee20000000c00 */
[----:B------:R-:W-:Y:S01]  /*a790*/  LOP3.LUT R30, R118, 0x40, RZ, 0xfc, !PT ;  /* 0x00000040761e7812 */ /* 0x000fe200078efcff */
[----:B------:R-:W-:-:S02]  /*a7a0*/  IMAD.WIDE R24, R24, R69, c[0x0][0x170] ;  /* 0x00005c0018187625 */ /* 0x000fc400078e0245 */
[----:B------:R-:W-:Y:S06]  /*a7b0*/  BAR.SYNC 0x0 ;  /* 0x0000000000007b1d */ /* 0x000fec0000000000 */
[----:B------:R-:W-:Y:S04]  /*a7c0*/  STS.128 [R122.X4], R60 ;  /* 0x0000003c7a007388 */ /* 0x000fe80000004c00 */
[----:B------:R-:W-:Y:S04]  /*a7d0*/  STS.128 [R122.X4+0x110], R56 ;  /* 0x000110387a007388 */ /* 0x000fe80000004c00 */
[----:B------:R-:W-:Y:S04]  /*a7e0*/  STS.128 [R122.X4+0x220], R96 ;  /* 0x000220607a007388 */ /* 0x000fe80000004c00 */
[----:B------:R-:W-:Y:S04]  /*a7f0*/  STS.128 [R122.X4+0x330], R92 ;  /* 0x0003305c7a007388 */ /* 0x000fe80000004c00 */
[----:B------:R-:W-:Y:S06]  /*a800*/  BAR.SYNC 0x0 ;  /* 0x0000000000007b1d */ /* 0x000fec0000000000 */
[----:B-1----:R1:W-:Y:S01]  /*a810*/  @P3 STG.E.128 [R2.64], R64 ;  /* 0x0000004002003986 */ /* 0x0023e2000c101d0a */
[----:B------:R-:W-:-:S02]  /*a820*/  ISETP.LT.AND P3, PT, R26, UR4, !P0 ;  /* 0x000000041a007c0c */ /* 0x000fc4000c761270 */
[----:B------:R-:W-:Y:S01]  /*a830*/  LOP3.LUT R26, R118, 0x38, RZ, 0xfc, !PT ;  /* 0x00000038761a7812 */ /* 0x000fe200078efcff */
[----:B--2---:R2:W-:Y:S03]  /*a840*/  @P2 STG.E.128 [R24.64], R76 ;  /* 0x0000004c18002986 */ /* 0x0045e6000c101d0a */
[----:B------:R-:W-:Y:S01]  /*a850*/  ISETP.LT.AND P2, PT, R26, UR4, !P0 ;  /* 0x000000041a007c0c */ /* 0x000fe2000c741270 */
[----:B------:R-:W-:Y:S01]  /*a860*/  LDS.128 R48, [R0+0x880] ;  /* 0x0008800000307984 */ /* 0x000fe20000000c00 */
[----:B------:R-:W-:-:S03]  /*a870*/  IMAD.WIDE R26, R27, R69, c[0x0][0x170] ;  /* 0x00005c001b1a7625 */ /* 0x000fc600078e0245 */
[----:B------:R-:W-:Y:S04]  /*a880*/  LDS.128 R56, [R0+0x1100] ;  /* 0x0011000000387984 */ /* 0x000fe80000000c00 */
[----:B---3--:R3:W-:Y:S01]  /*a890*/  @P1 STG.E.128 [R26.64], R40 ;  /* 0x000000281a001986 */ /* 0x0087e2000c101d0a */
[----:B------:R-:W-:Y:S01]  /*a8a0*/  ISETP.LT.AND P1, PT, R30, UR4, !P0 ;  /* 0x000000041e007c0c */ /* 0x000fe2000c721270 */
[----:B-1----:R-:W-:Y:S01]  /*a8b0*/  IMAD.WIDE R2, R44, R69, c[0x0][0x170] ;  /* 0x00005c002c027625 */ /* 0x002fe200078e0245 */
[----:B------:R-:W-:Y:S01]  /*a8c0*/  LOP3.LUT R30, R118, 0x50, RZ, 0xfc, !PT ;  /* 0x00000050761e7812 */ /* 0x000fe200078efcff */
[----:B------:R-:W1:Y:S01]  /*a8d0*/  LDS.128 R44, [R0] ;  /* 0x00000000002c7984 */ /* 0x000e620000000c00 */
[----:B--2---:R-:W-:-:S03]  /*a8e0*/  IADD3 R24, R117, 0x1b80, RZ ;  /* 0x00001b8075187810 */ /* 0x004fc60007ffe0ff */
[----:B----4-:R2:W-:Y:S01]  /*a8f0*/  @P6 STG.E.128 [R28.64], R52 ;  /* 0x000000341c006986 */ /* 0x0105e2000c101d0a */
[----:B------:R-:W-:Y:S02]  /*a900*/  ISETP.LT.AND P6, PT, R31, UR4, !P0 ;  /* 0x000000041f007c0c */ /* 0x000fe4000c7c1270 */
[C---:B------:R-:W-:Y:S01]  /*a910*/  IADD3 R31, R117.reuse, 0x2100, RZ ;  /* 0x00002100751f7810 */ /* 0x040fe20007ffe0ff */
[----:B------:R-:W-:Y:S01]  /*a920*/  IMAD.WIDE R24, R24, R69, c[0x0][0x170] ;  /* 0x00005c0018187625 */ /* 0x000fe200078e0245 */
[----:B------:R4:W-:Y:S01]  /*a930*/  @P5 STG.E.128 [R2.64], R88 ;  /* 0x0000005802005986 */ /* 0x0009e2000c101d0a */
[----:B------:R-:W-:Y:S02]  /*a940*/  ISETP.LT.AND P5, PT, R30, UR4, !P0 ;  /* 0x000000041e007c0c */ /* 0x000fe4000c7a1270 */
[----:B------:R-:W-:Y:S01]  /*a950*/  LOP3.LUT R30, R118, 0x68, RZ, 0xfc, !PT ;  /* 0x00000068761e7812 */ /* 0x000fe200078efcff */
[----:B------:R4:W-:Y:S01]  /*a960*/  @P4 STG.E.128 [R24.64], R36 ;  /* 0x0000002418004986 */ /* 0x0009e2000c101d0a */
[----:B---3--:R-:W-:-:S02]  /*a970*/  IADD3 R26, R117, 0x2680, RZ ;  /* 0x00002680751a7810 */ /* 0x008fc40007ffe0ff */
[----:B------:R-:W-:-:S03]  /*a980*/  IADD3 R40, R117, 0x3180, RZ ;  /* 0x0000318075287810 */ /* 0x000fc60007ffe0ff */
[-C--:B------:R-:W-:Y:S01]  /*a990*/  IMAD.WIDE R26, R26, R69.reuse, c[0x0][0x170] ;  /* 0x00005c001a1a7625 */ /* 0x080fe200078e0245 */
[C---:B--2---:R-:W-:Y:S02]  /*a9a0*/  LOP3.LUT R28, R118.reuse, 0x58, RZ, 0xfc, !PT ;  /* 0x00000058761c7812 */ /* 0x044fe400078efcff */
[----:B------:R-:W-:Y:S02]  /*a9b0*/  LOP3.LUT R29, R118, 0x60, RZ, 0xfc, !PT ;  /* 0x00000060761d7812 */ /* 0x000fe400078efcff */
[----:B------:R-:W-:Y:S01]  /*a9c0*/  ISETP.LT.AND P4, PT, R28, UR4, !P0 ;  /* 0x000000041c007c0c */ /* 0x000fe2000c781270 */
[-C--:B----4-:R-:W-:Y:S01]  /*a9d0*/  IMAD.WIDE R2, R31, R69.reuse, c[0x0][0x170] ;  /* 0x00005c001f027625 */ /* 0x090fe200078e0245 */
[----:B------:R-:W-:Y:S02]  /*a9e0*/  IADD3 R28, R117, 0x2c00, RZ ;  /* 0x00002c00751c7810 */ /* 0x000fe40007ffe0ff */
[----:B------:R-:W-:Y:S01]  /*a9f0*/  LOP3.LUT R31, R118, 0x70, RZ, 0xfc, !PT ;  /* 0x00000070761f7812 */ /* 0x000fe200078efcff */
[----:B------:R-:W-:Y:S01]  /*aa00*/  IMAD.WIDE R24, R40, R69, c[0x0][0x170] ;  /* 0x00005c0028187625 */ /* 0x000fe200078e0245 */
[----:B------:R2:W-:Y:S01]  /*aa10*/  @P3 STG.E.128 [R2.64], R12 ;  /* 0x0000000c02003986 */ /* 0x0005e2000c101d0a */
[----:B------:R-:W-:-:S02]  /*aa20*/  ISETP.LT.AND P3, PT, R29, UR4, !P0 ;  /* 0x000000041d007c0c */ /* 0x000fc4000c761270 */
[----:B------:R-:W-:Y:S01]  /*aa30*/  IMAD.WIDE R28, R28, R69, c[0x0][0x170] ;  /* 0x00005c001c1c7625 */ /* 0x000fe200078e0245 */
[----:B------:R-:W-:Y:S01]  /*aa40*/  LOP3.LUT R118, R118, 0x78, RZ, 0xfc, !PT ;  /* 0x0000007876767812 */ /* 0x000fe200078efcff */
[----:B------:R3:W-:Y:S01]  /*aa50*/  @P2 STG.E.128 [R26.64], R32 ;  /* 0x000000201a002986 */ /* 0x0007e2000c101d0a */
[----:B------:R-:W-:-:S03]  /*aa60*/  ISETP.LT.AND P2, PT, R30, UR4, !P0 ;  /* 0x000000041e007c0c */ /* 0x000fc6000c741270 */
[----:B------:R4:W-:Y:S01]  /*aa70*/  @P1 STG.E.128 [R28.64], R20 ;  /* 0x000000141c001986 */ /* 0x0009e2000c101d0a */
[----:B------:R-:W-:Y:S02]  /*aa80*/  ISETP.LT.AND P1, PT, R31, UR4, !P0 ;  /* 0x000000041f007c0c */ /* 0x000fe4000c721270 */
[----:B------:R-:W-:Y:S01]  /*aa90*/  ISETP.LT.AND P0, PT, R118, UR4, !P0 ;  /* 0x0000000476007c0c */ /* 0x000fe2000c701270 */
[----:B------:R1:W-:Y:S01]  /*aaa0*/  @P6 STG.E.128 [R24.64], R16 ;  /* 0x0000001018006986 */ /* 0x0003e2000c101d0a */
[C---:B--2---:R-:W-:Y:S02]  /*aab0*/  IADD3 R2, R117.reuse, 0x3700, RZ ;  /* 0x0000370075027810 */ /* 0x044fe40007ffe0ff */
[C---:B------:R-:W-:Y:S02]  /*aac0*/  IADD3 R12, R117.reuse, 0x3c80, RZ ;  /* 0x00003c80750c7810 */ /* 0x040fe40007ffe0ff */
[C---:B------:R-:W-:Y:S01]  /*aad0*/  IADD3 R14, R117.reuse, 0x4200, RZ ;  /* 0x00004200750e7810 */ /* 0x040fe20007ffe0ff */
[----:B------:R-:W-:Y:S01]  /*aae0*/  IMAD.WIDE R2, R2, R69, c[0x0][0x170] ;  /* 0x00005c0002027625 */ /* 0x000fe200078e0245 */
[----:B---3--:R-:W-:-:S02]  /*aaf0*/  IADD3 R26, R117, 0x4780, RZ ;  /* 0x00004780751a7810 */ /* 0x008fc40007ffe0ff */
[----:B------:R-:W-:Y:S01]  /*ab00*/  IADD3 R27, R117, 0x4d00, RZ ;  /* 0x00004d00751b7810 */ /* 0x000fe20007ffe0ff */
[-C--:B------:R-:W-:Y:S01]  /*ab10*/  IMAD.WIDE R12, R12, R69.reuse, c[0x0][0x170] ;  /* 0x00005c000c0c7625 */ /* 0x080fe200078e0245 */
[----:B------:R2:W-:Y:S03]  /*ab20*/  @P5 STG.E.128 [R2.64], R4 ;  /* 0x0000000402005986 */ /* 0x0005e6000c101d0a */
[-C--:B------:R-:W-:Y:S01]  /*ab30*/  IMAD.WIDE R14, R14, R69.reuse, c[0x0][0x170] ;  /* 0x00005c000e0e7625 */ /* 0x080fe200078e0245 */
[----:B------:R2:W-:Y:S03]  /*ab40*/  @P4 STG.E.128 [R12.64], R8 ;  /* 0x000000080c004986 */ /* 0x0005e6000c101d0a */
[-C--:B----4-:R-:W-:Y:S01]  /*ab50*/  IMAD.WIDE R20, R26, R69.reuse, c[0x0][0x170] ;  /* 0x00005c001a147625 */ /* 0x090fe200078e0245 */
[----:B-1----:R2:W-:Y:S03]  /*ab60*/  @P3 STG.E.128 [R14.64], R44 ;  /* 0x0000002c0e003986 */ /* 0x0025e6000c101d0a */
[----:B------:R-:W-:Y:S01]  /*ab70*/  IMAD.WIDE R22, R27, R69, c[0x0][0x170] ;  /* 0x00005c001b167625 */ /* 0x000fe200078e0245 */
[----:B------:R2:W-:Y:S04]  /*ab80*/  @P2 STG.E.128 [R20.64], R48 ;  /* 0x0000003014002986 */ /* 0x0005e8000c101d0a */
[----:B------:R2:W-:Y:S01]  /*ab90*/  @P1 STG.E.128 [R22.64], R56 ;  /* 0x0000003816001986 */ /* 0x0005e2000c101d0a */
[----:B------:R-:W-:Y:S05]  /*aba0*/  @!P0 EXIT ;  /* 0x000000000000894d */ /* 0x000fea0003800000 */
[----:B--2---:R-:W1:Y:S01]  /*abb0*/  LDS.128 R4, [R0+0x1980] ;  /* 0x0019800000047984 */ /* 0x004e620000000c00 */
[----:B------:R-:W-:-:S05]  /*abc0*/  IADD3 R2, R117, 0x5280, RZ ;  /* 0x0000528075027810 */ /* 0x000fca0007ffe0ff */
[----:B------:R-:W-:-:S05]  /*abd0*/  IMAD.WIDE R2, R2, R69, c[0x0][0x170] ;  /* 0x00005c0002027625 */ /* 0x000fca00078e0245 */
[----:B-1----:R-:W-:Y:S01]  /*abe0*/  STG.E.128 [R2.64], R4 ;  /* 0x0000000402007986 */ /* 0x002fe2000c101d0a */
[----:B------:R-:W-:Y:S05]  /*abf0*/  EXIT ;  /* 0x000000000000794d */ /* 0x000fea0003800000 */
.L_x_2:
[----:B------:R-:W-:-:S00]  /*ac00*/  BRA `(.L_x_2) ;  /* 0xfffffff000007947 */ /* 0x000fc0000383ffff */
[----:B------:R-:W-:-:S00]  /*ac10*/  NOP ;  /* 0x0000000000007918 */ /* 0x000fc00000000000 */
        /* <DEDUP_REMOVED lines=14> */
.L_x_3:


//--------------------- .nv.shared.triton_mm      --------------------------
	.section	.nv.shared.triton_mm,"aw",@nobits
	.align	16
